//
// Generated by NVIDIA NVVM Compiler
//
// Compiler Build ID: CL-36424714
// Cuda compilation tools, release 13.0, V13.0.88
// Based on NVVM 20.0.0
//

.version 9.0
.target sm_100
.address_size 64

	// .globl	_Z21populate_sin_cos_mapsPfS_
.global .align 4 .b8 __cudart_i2opi_f[24] = {65, 144, 67, 60, 153, 149, 98, 219, 192, 221, 52, 245, 209, 87, 39, 252, 41, 21, 68, 78, 110, 131, 249, 162};

.visible .entry _Z21populate_sin_cos_mapsPfS_(
	.param .u64 .ptr .align 1 _Z21populate_sin_cos_mapsPfS__param_0,
	.param .u64 .ptr .align 1 _Z21populate_sin_cos_mapsPfS__param_1
)
{
	.local .align 4 .b8 	__local_depot0[28];
	.reg .b64 	%SP;
	.reg .b64 	%SPL;
	.reg .pred 	%p<9>;
	.reg .b32 	%r<39>;
	.reg .b32 	%f<31>;
	.reg .b64 	%rd<28>;
	.reg .b64 	%fd<3>;

	mov.u64 	%SPL, __local_depot0;
	ld.param.u64 	%rd11, [_Z21populate_sin_cos_mapsPfS__param_0];
	ld.param.u64 	%rd12, [_Z21populate_sin_cos_mapsPfS__param_1];
	cvta.to.global.u64 	%rd13, %rd12;
	cvta.to.global.u64 	%rd14, %rd11;
	add.u64 	%rd1, %SPL, 0;
	mov.u32 	%r15, %tid.x;
	cvt.rn.f32.u32 	%f7, %r15;
	mul.f32 	%f1, %f7, 0f3C8EFA35;
	mul.wide.u32 	%rd16, %r15, 4;
	add.s64 	%rd2, %rd14, %rd16;
	add.s64 	%rd3, %rd13, %rd16;
	mul.f32 	%f8, %f1, 0f3F22F983;
	cvt.rni.s32.f32 	%r38, %f8;
	cvt.rn.f32.s32 	%f9, %r38;
	fma.rn.f32 	%f10, %f9, 0fBFC90FDA, %f1;
	fma.rn.f32 	%f11, %f9, 0fB3A22168, %f10;
	fma.rn.f32 	%f30, %f9, 0fA7C234C5, %f11;
	abs.f32 	%f3, %f1;
	setp.ltu.f32 	%p1, %f3, 0f47CE4780;
	@%p1 bra 	$L__BB0_8;
	setp.neu.f32 	%p2, %f3, 0f7F800000;
	@%p2 bra 	$L__BB0_3;
	mov.f32 	%f14, 0f00000000;
	mul.rn.f32 	%f30, %f1, %f14;
	mov.b32 	%r38, 0;
	bra.uni 	$L__BB0_8;
$L__BB0_3:
	mov.b32 	%r2, %f1;
	shl.b32 	%r17, %r2, 8;
	or.b32  	%r3, %r17, -2147483648;
	mov.b64 	%rd27, 0;
	mov.b32 	%r35, 0;
	mov.u64 	%rd25, __cudart_i2opi_f;
	mov.u64 	%rd26, %rd1;
$L__BB0_4:
	.pragma "nounroll";
	ld.global.nc.u32 	%r18, [%rd25];
	mad.wide.u32 	%rd19, %r18, %r3, %rd27;
	shr.u64 	%rd27, %rd19, 32;
	st.local.u32 	[%rd26], %rd19;
	add.s32 	%r35, %r35, 1;
	add.s64 	%rd26, %rd26, 4;
	add.s64 	%rd25, %rd25, 4;
	setp.ne.s32 	%p3, %r35, 6;
	@%p3 bra 	$L__BB0_4;
	shr.u32 	%r19, %r2, 23;
	st.local.u32 	[%rd1+24], %rd27;
	and.b32  	%r6, %r19, 31;
	add.s32 	%r20, %r19, -128;
	shr.u32 	%r21, %r20, 5;
	mul.wide.u32 	%rd20, %r21, 4;
	sub.s64 	%rd10, %rd1, %rd20;
	ld.local.u32 	%r36, [%rd10+24];
	ld.local.u32 	%r37, [%rd10+20];
	setp.eq.s32 	%p4, %r6, 0;
	@%p4 bra 	$L__BB0_7;
	shf.l.wrap.b32 	%r36, %r37, %r36, %r6;
	ld.local.u32 	%r22, [%rd10+16];
	shf.l.wrap.b32 	%r37, %r22, %r37, %r6;
$L__BB0_7:
	shr.u32 	%r23, %r36, 30;
	shf.l.wrap.b32 	%r24, %r37, %r36, 2;
	shl.b32 	%r25, %r37, 2;
	shr.u32 	%r26, %r24, 31;
	add.s32 	%r38, %r26, %r23;
	shr.s32 	%r27, %r24, 31;
	xor.b32  	%r28, %r27, %r24;
	xor.b32  	%r29, %r27, %r25;
	cvt.u64.u32 	%rd21, %r28;
	shl.b64 	%rd22, %rd21, 32;
	cvt.u64.u32 	%rd23, %r29;
	or.b64  	%rd24, %rd22, %rd23;
	cvt.rn.f64.s64 	%fd1, %rd24;
	mul.f64 	%fd2, %fd1, 0d3BF921FB54442D19;
	cvt.rn.f32.f64 	%f12, %fd2;
	neg.f32 	%f13, %f12;
	setp.lt.s32 	%p5, %r24, 0;
	selp.f32 	%f30, %f13, %f12, %p5;
$L__BB0_8:
	mul.f32 	%f15, %f30, %f30;
	fma.rn.f32 	%f16, %f15, 0f37CBAC00, 0fBAB607ED;
	fma.rn.f32 	%f17, %f16, %f15, 0f3D2AAABB;
	fma.rn.f32 	%f18, %f17, %f15, 0fBEFFFFFF;
	fma.rn.f32 	%f19, %f18, %f15, 0f3F800000;
	fma.rn.f32 	%f20, %f15, %f30, 0f00000000;
	fma.rn.f32 	%f21, %f15, 0fB94D4153, 0f3C0885E4;
	fma.rn.f32 	%f22, %f21, %f15, 0fBE2AAAA8;
	fma.rn.f32 	%f23, %f22, %f20, %f30;
	and.b32  	%r31, %r38, 1;
	setp.eq.b32 	%p6, %r31, 1;
	selp.f32 	%f24, %f19, %f23, %p6;
	selp.f32 	%f25, %f23, %f19, %p6;
	and.b32  	%r32, %r38, 2;
	setp.eq.s32 	%p7, %r32, 0;
	neg.f32 	%f26, %f24;
	selp.f32 	%f27, %f24, %f26, %p7;
	add.s32 	%r33, %r38, 1;
	and.b32  	%r34, %r33, 2;
	setp.eq.s32 	%p8, %r34, 0;
	neg.f32 	%f28, %f25;
	selp.f32 	%f29, %f25, %f28, %p8;
	st.global.f32 	[%rd2], %f27;
	st.global.f32 	[%rd3], %f29;
	ret;

}
	// .globl	_Z16calculate_pointsPsPfS0_ifiS0_S0_
.visible .entry _Z16calculate_pointsPsPfS0_ifiS0_S0_(
	.param .u64 .ptr .align 1 _Z16calculate_pointsPsPfS0_ifiS0_S0__param_0,
	.param .u64 .ptr .align 1 _Z16calculate_pointsPsPfS0_ifiS0_S0__param_1,
	.param .u64 .ptr .align 1 _Z16calculate_pointsPsPfS0_ifiS0_S0__param_2,
	.param .u32 _Z16calculate_pointsPsPfS0_ifiS0_S0__param_3,
	.param .f32 _Z16calculate_pointsPsPfS0_ifiS0_S0__param_4,
	.param .u32 _Z16calculate_pointsPsPfS0_ifiS0_S0__param_5,
	.param .u64 .ptr .align 1 _Z16calculate_pointsPsPfS0_ifiS0_S0__param_6,
	.param .u64 .ptr .align 1 _Z16calculate_pointsPsPfS0_ifiS0_S0__param_7
)
{
	.reg .pred 	%p<9>;
	.reg .b32 	%r<107>;
	.reg .b32 	%f<44>;
	.reg .b64 	%rd<70>;

	ld.param.u64 	%rd6, [_Z16calculate_pointsPsPfS0_ifiS0_S0__param_1];
	ld.param.u64 	%rd7, [_Z16calculate_pointsPsPfS0_ifiS0_S0__param_2];
	ld.param.u32 	%r11, [_Z16calculate_pointsPsPfS0_ifiS0_S0__param_3];
	ld.param.f32 	%f5, [_Z16calculate_pointsPsPfS0_ifiS0_S0__param_4];
	ld.param.u64 	%rd8, [_Z16calculate_pointsPsPfS0_ifiS0_S0__param_6];
	ld.param.u64 	%rd9, [_Z16calculate_pointsPsPfS0_ifiS0_S0__param_7];
	cvta.to.global.u64 	%rd1, %rd9;
	cvta.to.global.u64 	%rd2, %rd7;
	cvta.to.global.u64 	%rd3, %rd8;
	cvta.to.global.u64 	%rd4, %rd6;
	mov.u32 	%r13, %ctaid.x;
	mov.u32 	%r14, %ntid.x;
	mov.u32 	%r15, %tid.x;
	mad.lo.s32 	%r1, %r13, %r14, %r15;
	setp.lt.s32 	%p1, %r11, 1;
	@%p1 bra 	$L__BB1_12;
	shl.b32 	%r2, %r1, 1;
	setp.eq.s32 	%p2, %r11, 1;
	mov.b32 	%r106, 0;
	mov.f32 	%f43, %f5;
	@%p2 bra 	$L__BB1_8;
	and.b32  	%r106, %r11, 2147483646;
	neg.s32 	%r105, %r106;
	mov.b32 	%r104, 1;
	mov.f32 	%f43, %f5;
$L__BB1_3:
	add.s32 	%r6, %r104, -1;
	shr.u32 	%r19, %r1, %r6;
	setp.ne.s32 	%p3, %r19, 0;
	@%p3 bra 	$L__BB1_5;
	ld.param.u32 	%r101, [_Z16calculate_pointsPsPfS0_ifiS0_S0__param_5];
	ld.param.u64 	%rd67, [_Z16calculate_pointsPsPfS0_ifiS0_S0__param_0];
	mov.b32 	%r20, 2;
	shl.b32 	%r21, %r20, %r6;
	add.s32 	%r22, %r21, %r2;
	shr.u32 	%r23, %r22, 1;
	cvt.u64.u32 	%rd10, %r22;
	cvta.to.global.u64 	%rd11, %rd67;
	add.s64 	%rd12, %rd11, %rd10;
	ld.global.s16 	%r24, [%rd12];
	add.s32 	%r25, %r101, %r24;
	mul.hi.s32 	%r26, %r25, -1240768329;
	add.s32 	%r27, %r26, %r25;
	shr.u32 	%r28, %r27, 31;
	shr.s32 	%r29, %r27, 8;
	add.s32 	%r30, %r29, %r28;
	mul.lo.s32 	%r31, %r30, 360;
	sub.s32 	%r32, %r25, %r31;
	mul.wide.u32 	%rd13, %r22, 2;
	add.s64 	%rd14, %rd11, %rd13;
	st.global.u16 	[%rd14], %r32;
	ld.global.s16 	%r33, [%rd12];
	sub.s32 	%r34, %r33, %r101;
	add.s32 	%r35, %r34, 360;
	mul.hi.s32 	%r36, %r35, -1240768329;
	add.s32 	%r37, %r36, %r35;
	shr.u32 	%r38, %r37, 31;
	shr.u32 	%r39, %r37, 8;
	add.s32 	%r40, %r39, %r38;
	mul.lo.s32 	%r41, %r40, 360;
	sub.s32 	%r42, %r35, %r41;
	st.global.u16 	[%rd14+2], %r42;
	mul.wide.u32 	%rd15, %r23, 4;
	add.s64 	%rd16, %rd4, %rd15;
	ld.global.f32 	%f6, [%rd16];
	mul.wide.s32 	%rd17, %r32, 4;
	add.s64 	%rd18, %rd3, %rd17;
	ld.global.f32 	%f7, [%rd18];
	fma.rn.f32 	%f8, %f43, %f7, %f6;
	mul.wide.u32 	%rd19, %r22, 4;
	add.s64 	%rd20, %rd4, %rd19;
	st.global.f32 	[%rd20], %f8;
	add.s64 	%rd21, %rd2, %rd15;
	ld.global.f32 	%f9, [%rd21];
	ld.global.s16 	%r43, [%rd14];
	mul.wide.s32 	%rd22, %r43, 4;
	add.s64 	%rd23, %rd1, %rd22;
	ld.global.f32 	%f10, [%rd23];
	fma.rn.f32 	%f11, %f43, %f10, %f9;
	add.s64 	%rd24, %rd2, %rd19;
	st.global.f32 	[%rd24], %f11;
	ld.global.f32 	%f12, [%rd16];
	ld.global.s16 	%r44, [%rd14+2];
	mul.wide.s32 	%rd25, %r44, 4;
	add.s64 	%rd26, %rd3, %rd25;
	ld.global.f32 	%f13, [%rd26];
	fma.rn.f32 	%f14, %f43, %f13, %f12;
	st.global.f32 	[%rd20+4], %f14;
	ld.global.f32 	%f15, [%rd21];
	ld.global.s16 	%r45, [%rd14+2];
	mul.wide.s32 	%rd27, %r45, 4;
	add.s64 	%rd28, %rd1, %rd27;
	ld.global.f32 	%f16, [%rd28];
	fma.rn.f32 	%f17, %f43, %f16, %f15;
	st.global.f32 	[%rd24+4], %f17;
$L__BB1_5:
	bar.sync 	0;
	mul.f32 	%f2, %f5, %f43;
	bar.sync 	0;
	shr.u32 	%r46, %r1, %r104;
	setp.ne.s32 	%p4, %r46, 0;
	@%p4 bra 	$L__BB1_7;
	ld.param.u32 	%r102, [_Z16calculate_pointsPsPfS0_ifiS0_S0__param_5];
	ld.param.u64 	%rd68, [_Z16calculate_pointsPsPfS0_ifiS0_S0__param_0];
	mov.b32 	%r47, 4;
	shl.b32 	%r48, %r47, %r6;
	add.s32 	%r49, %r48, %r2;
	shr.u32 	%r50, %r49, 1;
	cvt.u64.u32 	%rd29, %r49;
	cvta.to.global.u64 	%rd30, %rd68;
	add.s64 	%rd31, %rd30, %rd29;
	ld.global.s16 	%r51, [%rd31];
	add.s32 	%r52, %r102, %r51;
	mul.hi.s32 	%r53, %r52, -1240768329;
	add.s32 	%r54, %r53, %r52;
	shr.u32 	%r55, %r54, 31;
	shr.s32 	%r56, %r54, 8;
	add.s32 	%r57, %r56, %r55;
	mul.lo.s32 	%r58, %r57, 360;
	sub.s32 	%r59, %r52, %r58;
	mul.wide.u32 	%rd32, %r49, 2;
	add.s64 	%rd33, %rd30, %rd32;
	st.global.u16 	[%rd33], %r59;
	ld.global.s16 	%r60, [%rd31];
	sub.s32 	%r61, %r60, %r102;
	add.s32 	%r62, %r61, 360;
	mul.hi.s32 	%r63, %r62, -1240768329;
	add.s32 	%r64, %r63, %r62;
	shr.u32 	%r65, %r64, 31;
	shr.u32 	%r66, %r64, 8;
	add.s32 	%r67, %r66, %r65;
	mul.lo.s32 	%r68, %r67, 360;
	sub.s32 	%r69, %r62, %r68;
	st.global.u16 	[%rd33+2], %r69;
	mul.wide.u32 	%rd34, %r50, 4;
	add.s64 	%rd35, %rd4, %rd34;
	ld.global.f32 	%f18, [%rd35];
	mul.wide.s32 	%rd36, %r59, 4;
	add.s64 	%rd37, %rd3, %rd36;
	ld.global.f32 	%f19, [%rd37];
	fma.rn.f32 	%f20, %f2, %f19, %f18;
	mul.wide.u32 	%rd38, %r49, 4;
	add.s64 	%rd39, %rd4, %rd38;
	st.global.f32 	[%rd39], %f20;
	add.s64 	%rd40, %rd2, %rd34;
	ld.global.f32 	%f21, [%rd40];
	ld.global.s16 	%r70, [%rd33];
	mul.wide.s32 	%rd41, %r70, 4;
	add.s64 	%rd42, %rd1, %rd41;
	ld.global.f32 	%f22, [%rd42];
	fma.rn.f32 	%f23, %f2, %f22, %f21;
	add.s64 	%rd43, %rd2, %rd38;
	st.global.f32 	[%rd43], %f23;
	ld.global.f32 	%f24, [%rd35];
	ld.global.s16 	%r71, [%rd33+2];
	mul.wide.s32 	%rd44, %r71, 4;
	add.s64 	%rd45, %rd3, %rd44;
	ld.global.f32 	%f25, [%rd45];
	fma.rn.f32 	%f26, %f2, %f25, %f24;
	st.global.f32 	[%rd39+4], %f26;
	ld.global.f32 	%f27, [%rd40];
	ld.global.s16 	%r72, [%rd33+2];
	mul.wide.s32 	%rd46, %r72, 4;
	add.s64 	%rd47, %rd1, %rd46;
	ld.global.f32 	%f28, [%rd47];
	fma.rn.f32 	%f29, %f2, %f28, %f27;
	st.global.f32 	[%rd43+4], %f29;
$L__BB1_7:
	bar.sync 	0;
	mul.f32 	%f43, %f5, %f2;
	bar.sync 	0;
	add.s32 	%r105, %r105, 2;
	add.s32 	%r104, %r104, 2;
	setp.ne.s32 	%p5, %r105, 0;
	@%p5 bra 	$L__BB1_3;
$L__BB1_8:
	and.b32  	%r73, %r11, 1;
	setp.eq.b32 	%p6, %r73, 1;
	not.pred 	%p7, %p6;
	@%p7 bra 	$L__BB1_12;
	shr.u32 	%r74, %r1, %r106;
	setp.ne.s32 	%p8, %r74, 0;
	@%p8 bra 	$L__BB1_11;
	ld.param.u32 	%r103, [_Z16calculate_pointsPsPfS0_ifiS0_S0__param_5];
	ld.param.u64 	%rd69, [_Z16calculate_pointsPsPfS0_ifiS0_S0__param_0];
	mov.b32 	%r75, 2;
	shl.b32 	%r76, %r75, %r106;
	add.s32 	%r77, %r76, %r2;
	shr.u32 	%r78, %r77, 1;
	cvt.u64.u32 	%rd48, %r77;
	cvta.to.global.u64 	%rd49, %rd69;
	add.s64 	%rd50, %rd49, %rd48;
	ld.global.s16 	%r79, [%rd50];
	add.s32 	%r80, %r103, %r79;
	mul.hi.s32 	%r81, %r80, -1240768329;
	add.s32 	%r82, %r81, %r80;
	shr.u32 	%r83, %r82, 31;
	shr.s32 	%r84, %r82, 8;
	add.s32 	%r85, %r84, %r83;
	mul.lo.s32 	%r86, %r85, 360;
	sub.s32 	%r87, %r80, %r86;
	mul.wide.u32 	%rd51, %r77, 2;
	add.s64 	%rd52, %rd49, %rd51;
	st.global.u16 	[%rd52], %r87;
	ld.global.s16 	%r88, [%rd50];
	sub.s32 	%r89, %r88, %r103;
	add.s32 	%r90, %r89, 360;
	mul.hi.s32 	%r91, %r90, -1240768329;
	add.s32 	%r92, %r91, %r90;
	shr.u32 	%r93, %r92, 31;
	shr.u32 	%r94, %r92, 8;
	add.s32 	%r95, %r94, %r93;
	mul.lo.s32 	%r96, %r95, 360;
	sub.s32 	%r97, %r90, %r96;
	st.global.u16 	[%rd52+2], %r97;
	mul.wide.u32 	%rd53, %r78, 4;
	add.s64 	%rd54, %rd4, %rd53;
	ld.global.f32 	%f30, [%rd54];
	mul.wide.s32 	%rd55, %r87, 4;
	add.s64 	%rd56, %rd3, %rd55;
	ld.global.f32 	%f31, [%rd56];
	fma.rn.f32 	%f32, %f43, %f31, %f30;
	mul.wide.u32 	%rd57, %r77, 4;
	add.s64 	%rd58, %rd4, %rd57;
	st.global.f32 	[%rd58], %f32;
	add.s64 	%rd59, %rd2, %rd53;
	ld.global.f32 	%f33, [%rd59];
	ld.global.s16 	%r98, [%rd52];
	mul.wide.s32 	%rd60, %r98, 4;
	add.s64 	%rd61, %rd1, %rd60;
	ld.global.f32 	%f34, [%rd61];
	fma.rn.f32 	%f35, %f43, %f34, %f33;
	add.s64 	%rd62, %rd2, %rd57;
	st.global.f32 	[%rd62], %f35;
	ld.global.f32 	%f36, [%rd54];
	ld.global.s16 	%r99, [%rd52+2];
	mul.wide.s32 	%rd63, %r99, 4;
	add.s64 	%rd64, %rd3, %rd63;
	ld.global.f32 	%f37, [%rd64];
	fma.rn.f32 	%f38, %f43, %f37, %f36;
	st.global.f32 	[%rd58+4], %f38;
	ld.global.f32 	%f39, [%rd59];
	ld.global.s16 	%r100, [%rd52+2];
	mul.wide.s32 	%rd65, %r100, 4;
	add.s64 	%rd66, %rd1, %rd65;
	ld.global.f32 	%f40, [%rd66];
	fma.rn.f32 	%f41, %f43, %f40, %f39;
	st.global.f32 	[%rd62+4], %f41;
$L__BB1_11:
	bar.sync 	0;
	bar.sync 	0;
$L__BB1_12:
	ret;

}
	// .globl	_Z33calculate_points_single_iterationPsPfS0_ffiS0_S0_m
.visible .entry _Z33calculate_points_single_iterationPsPfS0_ffiS0_S0_m(
	.param .u64 .ptr .align 1 _Z33calculate_points_single_iterationPsPfS0_ffiS0_S0_m_param_0,
	.param .u64 .ptr .align 1 _Z33calculate_points_single_iterationPsPfS0_ffiS0_S0_m_param_1,
	.param .u64 .ptr .align 1 _Z33calculate_points_single_iterationPsPfS0_ffiS0_S0_m_param_2,
	.param .f32 _Z33calculate_points_single_iterationPsPfS0_ffiS0_S0_m_param_3,
	.param .f32 _Z33calculate_points_single_iterationPsPfS0_ffiS0_S0_m_param_4,
	.param .u32 _Z33calculate_points_single_iterationPsPfS0_ffiS0_S0_m_param_5,
	.param .u64 .ptr .align 1 _Z33calculate_points_single_iterationPsPfS0_ffiS0_S0_m_param_6,
	.param .u64 .ptr .align 1 _Z33calculate_points_single_iterationPsPfS0_ffiS0_S0_m_param_7,
	.param .u64 _Z33calculate_points_single_iterationPsPfS0_ffiS0_S0_m_param_8
)
{
	.reg .b32 	%r<34>;
	.reg .b32 	%f<14>;
	.reg .b64 	%rd<34>;

	ld.param.u64 	%rd1, [_Z33calculate_points_single_iterationPsPfS0_ffiS0_S0_m_param_0];
	ld.param.u64 	%rd2, [_Z33calculate_points_single_iterationPsPfS0_ffiS0_S0_m_param_1];
	ld.param.u64 	%rd3, [_Z33calculate_points_single_iterationPsPfS0_ffiS0_S0_m_param_2];
	ld.param.f32 	%f1, [_Z33calculate_points_single_iterationPsPfS0_ffiS0_S0_m_param_3];
	ld.param.u32 	%r1, [_Z33calculate_points_single_iterationPsPfS0_ffiS0_S0_m_param_5];
	ld.param.u64 	%rd4, [_Z33calculate_points_single_iterationPsPfS0_ffiS0_S0_m_param_6];
	ld.param.u64 	%rd5, [_Z33calculate_points_single_iterationPsPfS0_ffiS0_S0_m_param_7];
	ld.param.u32 	%r2, [_Z33calculate_points_single_iterationPsPfS0_ffiS0_S0_m_param_8];
	cvta.to.global.u64 	%rd6, %rd5;
	cvta.to.global.u64 	%rd7, %rd3;
	cvta.to.global.u64 	%rd8, %rd4;
	cvta.to.global.u64 	%rd9, %rd2;
	cvta.to.global.u64 	%rd10, %rd1;
	mov.u32 	%r3, %ctaid.x;
	mov.u32 	%r4, %ntid.x;
	mov.u32 	%r5, %tid.x;
	mad.lo.s32 	%r6, %r3, %r4, %r5;
	shl.b32 	%r7, %r6, 1;
	add.s32 	%r8, %r7, %r2;
	add.s32 	%r9, %r8, 1;
	shr.u32 	%r10, %r8, 1;
	and.b32  	%r11, %r8, -2;
	cvt.u64.u32 	%rd11, %r11;
	add.s64 	%rd12, %rd10, %rd11;
	ld.global.s16 	%r12, [%rd12];
	add.s32 	%r13, %r1, %r12;
	mul.hi.s32 	%r14, %r13, -1240768329;
	add.s32 	%r15, %r14, %r13;
	shr.u32 	%r16, %r15, 31;
	shr.s32 	%r17, %r15, 8;
	add.s32 	%r18, %r17, %r16;
	mul.lo.s32 	%r19, %r18, 360;
	sub.s32 	%r20, %r13, %r19;
	mul.wide.u32 	%rd13, %r8, 2;
	add.s64 	%rd14, %rd10, %rd13;
	st.global.u16 	[%rd14], %r20;
	ld.global.s16 	%r21, [%rd12];
	sub.s32 	%r22, %r21, %r1;
	add.s32 	%r23, %r22, 360;
	mul.hi.s32 	%r24, %r23, -1240768329;
	add.s32 	%r25, %r24, %r23;
	shr.u32 	%r26, %r25, 31;
	shr.u32 	%r27, %r25, 8;
	add.s32 	%r28, %r27, %r26;
	mul.lo.s32 	%r29, %r28, 360;
	sub.s32 	%r30, %r23, %r29;
	mul.wide.u32 	%rd15, %r9, 2;
	add.s64 	%rd16, %rd10, %rd15;
	st.global.u16 	[%rd16], %r30;
	mul.wide.u32 	%rd17, %r10, 4;
	add.s64 	%rd18, %rd9, %rd17;
	ld.global.f32 	%f2, [%rd18];
	mul.wide.s32 	%rd19, %r20, 4;
	add.s64 	%rd20, %rd8, %rd19;
	ld.global.f32 	%f3, [%rd20];
	fma.rn.f32 	%f4, %f1, %f3, %f2;
	mul.wide.u32 	%rd21, %r8, 4;
	add.s64 	%rd22, %rd9, %rd21;
	st.global.f32 	[%rd22], %f4;
	add.s64 	%rd23, %rd7, %rd17;
	ld.global.f32 	%f5, [%rd23];
	ld.global.s16 	%r31, [%rd14];
	mul.wide.s32 	%rd24, %r31, 4;
	add.s64 	%rd25, %rd6, %rd24;
	ld.global.f32 	%f6, [%rd25];
	fma.rn.f32 	%f7, %f1, %f6, %f5;
	add.s64 	%rd26, %rd7, %rd21;
	st.global.f32 	[%rd26], %f7;
	ld.global.f32 	%f8, [%rd18];
	ld.global.s16 	%r32, [%rd16];
	mul.wide.s32 	%rd27, %r32, 4;
	add.s64 	%rd28, %rd8, %rd27;
	ld.global.f32 	%f9, [%rd28];
	fma.rn.f32 	%f10, %f1, %f9, %f8;
	mul.wide.u32 	%rd29, %r9, 4;
	add.s64 	%rd30, %rd9, %rd29;
	st.global.f32 	[%rd30], %f10;
	ld.global.f32 	%f11, [%rd23];
	ld.global.s16 	%r33, [%rd16];
	mul.wide.s32 	%rd31, %r33, 4;
	add.s64 	%rd32, %rd6, %rd31;
	ld.global.f32 	%f12, [%rd32];
	fma.rn.f32 	%f13, %f1, %f12, %f11;
	add.s64 	%rd33, %rd7, %rd29;
	st.global.f32 	[%rd33], %f13;
	ret;

}
	// .globl	_Z12calculateMinPfS_S_im
.visible .entry _Z12calculateMinPfS_S_im(
	.param .u64 .ptr .align 1 _Z12calculateMinPfS_S_im_param_0,
	.param .u64 .ptr .align 1 _Z12calculateMinPfS_S_im_param_1,
	.param .u64 .ptr .align 1 _Z12calculateMinPfS_S_im_param_2,
	.param .u32 _Z12calculateMinPfS_S_im_param_3,
	.param .u64 _Z12calculateMinPfS_S_im_param_4
)
{
	.reg .pred 	%p<18>;
	.reg .b32 	%r<34>;
	.reg .b32 	%f<20>;
	.reg .b64 	%rd<38>;

	ld.param.u64 	%rd10, [_Z12calculateMinPfS_S_im_param_0];
	ld.param.u64 	%rd13, [_Z12calculateMinPfS_S_im_param_1];
	ld.param.u64 	%rd11, [_Z12calculateMinPfS_S_im_param_2];
	ld.param.u32 	%r10, [_Z12calculateMinPfS_S_im_param_3];
	ld.param.u64 	%rd36, [_Z12calculateMinPfS_S_im_param_4];
	cvta.to.global.u64 	%rd1, %rd13;
	mov.u32 	%r11, %ctaid.x;
	mov.u32 	%r12, %ntid.x;
	mov.u32 	%r13, %tid.x;
	mad.lo.s32 	%r14, %r11, %r12, %r13;
	cvt.u64.u32 	%rd2, %r14;
	setp.le.u64 	%p1, %rd36, %rd2;
	mul.wide.u32 	%rd14, %r14, 4;
	add.s64 	%rd3, %rd1, %rd14;
	@%p1 bra 	$L__BB3_2;
	cvt.u32.u64 	%r15, %rd2;
	cvta.to.global.u64 	%rd15, %rd10;
	shl.b32 	%r16, %r15, 1;
	mul.wide.u32 	%rd16, %r16, 4;
	add.s64 	%rd17, %rd15, %rd16;
	ld.global.f32 	%f1, [%rd17];
	ld.global.f32 	%f2, [%rd17+4];
	setp.gt.f32 	%p2, %f1, %f2;
	selp.u32 	%r17, 1, 0, %p2;
	or.b32  	%r18, %r16, %r17;
	mul.wide.u32 	%rd18, %r18, 4;
	add.s64 	%rd19, %rd15, %rd18;
	ld.global.f32 	%f3, [%rd19];
	st.global.f32 	[%rd3], %f3;
$L__BB3_2:
	bar.sync 	0;
	setp.lt.s32 	%p3, %r10, 2;
	@%p3 bra 	$L__BB3_19;
	cvt.u32.u64 	%r19, %rd2;
	shl.b32 	%r1, %r19, 1;
	mul.wide.u32 	%rd20, %r1, 4;
	add.s64 	%rd4, %rd1, %rd20;
	add.s32 	%r2, %r10, -1;
	add.s32 	%r20, %r10, -2;
	and.b32  	%r3, %r2, 3;
	setp.lt.u32 	%p4, %r20, 3;
	@%p4 bra 	$L__BB3_14;
	and.b32  	%r21, %r2, -4;
	neg.s32 	%r32, %r21;
$L__BB3_5:
	shr.u64 	%rd21, %rd36, 1;
	setp.le.u64 	%p5, %rd21, %rd2;
	@%p5 bra 	$L__BB3_7;
	ld.global.f32 	%f4, [%rd4];
	ld.global.f32 	%f5, [%rd4+4];
	setp.gt.f32 	%p6, %f4, %f5;
	selp.u32 	%r22, 1, 0, %p6;
	add.s32 	%r23, %r1, %r22;
	mul.wide.u32 	%rd22, %r23, 4;
	add.s64 	%rd23, %rd1, %rd22;
	ld.global.f32 	%f6, [%rd23];
	st.global.f32 	[%rd3], %f6;
$L__BB3_7:
	bar.sync 	0;
	shr.u64 	%rd24, %rd36, 2;
	setp.le.u64 	%p7, %rd24, %rd2;
	@%p7 bra 	$L__BB3_9;
	ld.global.f32 	%f7, [%rd4];
	ld.global.f32 	%f8, [%rd4+4];
	setp.gt.f32 	%p8, %f7, %f8;
	selp.u32 	%r24, 1, 0, %p8;
	add.s32 	%r25, %r1, %r24;
	mul.wide.u32 	%rd25, %r25, 4;
	add.s64 	%rd26, %rd1, %rd25;
	ld.global.f32 	%f9, [%rd26];
	st.global.f32 	[%rd3], %f9;
$L__BB3_9:
	bar.sync 	0;
	shr.u64 	%rd27, %rd36, 3;
	setp.le.u64 	%p9, %rd27, %rd2;
	@%p9 bra 	$L__BB3_11;
	ld.global.f32 	%f10, [%rd4];
	ld.global.f32 	%f11, [%rd4+4];
	setp.gt.f32 	%p10, %f10, %f11;
	selp.u32 	%r26, 1, 0, %p10;
	add.s32 	%r27, %r1, %r26;
	mul.wide.u32 	%rd28, %r27, 4;
	add.s64 	%rd29, %rd1, %rd28;
	ld.global.f32 	%f12, [%rd29];
	st.global.f32 	[%rd3], %f12;
$L__BB3_11:
	bar.sync 	0;
	shr.u64 	%rd36, %rd36, 4;
	setp.le.u64 	%p11, %rd36, %rd2;
	@%p11 bra 	$L__BB3_13;
	ld.global.f32 	%f13, [%rd4];
	ld.global.f32 	%f14, [%rd4+4];
	setp.gt.f32 	%p12, %f13, %f14;
	selp.u32 	%r28, 1, 0, %p12;
	add.s32 	%r29, %r1, %r28;
	mul.wide.u32 	%rd30, %r29, 4;
	add.s64 	%rd31, %rd1, %rd30;
	ld.global.f32 	%f15, [%rd31];
	st.global.f32 	[%rd3], %f15;
$L__BB3_13:
	bar.sync 	0;
	add.s32 	%r32, %r32, 4;
	setp.ne.s32 	%p13, %r32, 0;
	@%p13 bra 	$L__BB3_5;
$L__BB3_14:
	setp.eq.s32 	%p14, %r3, 0;
	@%p14 bra 	$L__BB3_19;
	neg.s32 	%r33, %r3;
$L__BB3_16:
	.pragma "nounroll";
	shr.u64 	%rd36, %rd36, 1;
	setp.le.u64 	%p15, %rd36, %rd2;
	@%p15 bra 	$L__BB3_18;
	ld.global.f32 	%f16, [%rd4];
	ld.global.f32 	%f17, [%rd4+4];
	setp.gt.f32 	%p16, %f16, %f17;
	selp.u32 	%r30, 1, 0, %p16;
	add.s32 	%r31, %r1, %r30;
	mul.wide.u32 	%rd32, %r31, 4;
	add.s64 	%rd33, %rd1, %rd32;
	ld.global.f32 	%f18, [%rd33];
	st.global.f32 	[%rd3], %f18;
$L__BB3_18:
	bar.sync 	0;
	add.s32 	%r33, %r33, 1;
	setp.ne.s32 	%p17, %r33, 0;
	@%p17 bra 	$L__BB3_16;
$L__BB3_19:
	cvta.to.global.u64 	%rd34, %rd11;
	ld.global.f32 	%f19, [%rd1];
	st.global.f32 	[%rd34], %f19;
	ret;

}
	// .globl	_Z29calculateMin_single_iterationPfS_
.visible .entry _Z29calculateMin_single_iterationPfS_(
	.param .u64 .ptr .align 1 _Z29calculateMin_single_iterationPfS__param_0,
	.param .u64 .ptr .align 1 _Z29calculateMin_single_iterationPfS__param_1
)
{
	.reg .pred 	%p<2>;
	.reg .b32 	%r<8>;
	.reg .b32 	%f<4>;
	.reg .b64 	%rd<11>;

	ld.param.u64 	%rd1, [_Z29calculateMin_single_iterationPfS__param_0];
	ld.param.u64 	%rd2, [_Z29calculateMin_single_iterationPfS__param_1];
	cvta.to.global.u64 	%rd3, %rd2;
	cvta.to.global.u64 	%rd4, %rd1;
	mov.u32 	%r1, %ctaid.x;
	mov.u32 	%r2, %ntid.x;
	mov.u32 	%r3, %tid.x;
	mad.lo.s32 	%r4, %r1, %r2, %r3;
	shl.b32 	%r5, %r4, 1;
	mul.wide.u32 	%rd5, %r5, 4;
	add.s64 	%rd6, %rd4, %rd5;
	ld.global.f32 	%f1, [%rd6];
	ld.global.f32 	%f2, [%rd6+4];
	setp.gt.f32 	%p1, %f1, %f2;
	selp.u32 	%r6, 1, 0, %p1;
	or.b32  	%r7, %r5, %r6;
	mul.wide.u32 	%rd7, %r7, 4;
	add.s64 	%rd8, %rd4, %rd7;
	ld.global.f32 	%f3, [%rd8];
	mul.wide.u32 	%rd9, %r4, 4;
	add.s64 	%rd10, %rd3, %rd9;
	st.global.f32 	[%rd10], %f3;
	ret;

}
	// .globl	_Z29calculateMax_single_iterationPfS_
.visible .entry _Z29calculateMax_single_iterationPfS_(
	.param .u64 .ptr .align 1 _Z29calculateMax_single_iterationPfS__param_0,
	.param .u64 .ptr .align 1 _Z29calculateMax_single_iterationPfS__param_1
)
{
	.reg .pred 	%p<2>;
	.reg .b32 	%r<8>;
	.reg .b32 	%f<4>;
	.reg .b64 	%rd<11>;

	ld.param.u64 	%rd1, [_Z29calculateMax_single_iterationPfS__param_0];
	ld.param.u64 	%rd2, [_Z29calculateMax_single_iterationPfS__param_1];
	cvta.to.global.u64 	%rd3, %rd2;
	cvta.to.global.u64 	%rd4, %rd1;
	mov.u32 	%r1, %ctaid.x;
	mov.u32 	%r2, %ntid.x;
	mov.u32 	%r3, %tid.x;
	mad.lo.s32 	%r4, %r1, %r2, %r3;
	shl.b32 	%r5, %r4, 1;
	mul.wide.u32 	%rd5, %r5, 4;
	add.s64 	%rd6, %rd4, %rd5;
	ld.global.f32 	%f1, [%rd6];
	ld.global.f32 	%f2, [%rd6+4];
	setp.lt.f32 	%p1, %f1, %f2;
	selp.u32 	%r6, 1, 0, %p1;
	or.b32  	%r7, %r5, %r6;
	mul.wide.u32 	%rd7, %r7, 4;
	add.s64 	%rd8, %rd4, %rd7;
	ld.global.f32 	%f3, [%rd8];
	mul.wide.u32 	%rd9, %r4, 4;
	add.s64 	%rd10, %rd3, %rd9;
	st.global.f32 	[%rd10], %f3;
	ret;

}
	// .globl	_Z12calculateMaxPfS_S_im
.visible .entry _Z12calculateMaxPfS_S_im(
	.param .u64 .ptr .align 1 _Z12calculateMaxPfS_S_im_param_0,
	.param .u64 .ptr .align 1 _Z12calculateMaxPfS_S_im_param_1,
	.param .u64 .ptr .align 1 _Z12calculateMaxPfS_S_im_param_2,
	.param .u32 _Z12calculateMaxPfS_S_im_param_3,
	.param .u64 _Z12calculateMaxPfS_S_im_param_4
)
{
	.reg .pred 	%p<18>;
	.reg .b32 	%r<34>;
	.reg .b32 	%f<20>;
	.reg .b64 	%rd<38>;

	ld.param.u64 	%rd10, [_Z12calculateMaxPfS_S_im_param_0];
	ld.param.u64 	%rd13, [_Z12calculateMaxPfS_S_im_param_1];
	ld.param.u64 	%rd11, [_Z12calculateMaxPfS_S_im_param_2];
	ld.param.u32 	%r10, [_Z12calculateMaxPfS_S_im_param_3];
	ld.param.u64 	%rd36, [_Z12calculateMaxPfS_S_im_param_4];
	cvta.to.global.u64 	%rd1, %rd13;
	mov.u32 	%r11, %ctaid.x;
	mov.u32 	%r12, %ntid.x;
	mov.u32 	%r13, %tid.x;
	mad.lo.s32 	%r14, %r11, %r12, %r13;
	cvt.u64.u32 	%rd2, %r14;
	setp.le.u64 	%p1, %rd36, %rd2;
	mul.wide.u32 	%rd14, %r14, 4;
	add.s64 	%rd3, %rd1, %rd14;
	@%p1 bra 	$L__BB6_2;
	cvt.u32.u64 	%r15, %rd2;
	cvta.to.global.u64 	%rd15, %rd10;
	shl.b32 	%r16, %r15, 1;
	mul.wide.u32 	%rd16, %r16, 4;
	add.s64 	%rd17, %rd15, %rd16;
	ld.global.f32 	%f1, [%rd17];
	ld.global.f32 	%f2, [%rd17+4];
	setp.lt.f32 	%p2, %f1, %f2;
	selp.u32 	%r17, 1, 0, %p2;
	or.b32  	%r18, %r16, %r17;
	mul.wide.u32 	%rd18, %r18, 4;
	add.s64 	%rd19, %rd15, %rd18;
	ld.global.f32 	%f3, [%rd19];
	st.global.f32 	[%rd3], %f3;
$L__BB6_2:
	bar.sync 	0;
	setp.lt.s32 	%p3, %r10, 2;
	@%p3 bra 	$L__BB6_19;
	cvt.u32.u64 	%r19, %rd2;
	shl.b32 	%r1, %r19, 1;
	mul.wide.u32 	%rd20, %r1, 4;
	add.s64 	%rd4, %rd1, %rd20;
	add.s32 	%r2, %r10, -1;
	add.s32 	%r20, %r10, -2;
	and.b32  	%r3, %r2, 3;
	setp.lt.u32 	%p4, %r20, 3;
	@%p4 bra 	$L__BB6_14;
	and.b32  	%r21, %r2, -4;
	neg.s32 	%r32, %r21;
$L__BB6_5:
	shr.u64 	%rd21, %rd36, 1;
	setp.le.u64 	%p5, %rd21, %rd2;
	@%p5 bra 	$L__BB6_7;
	ld.global.f32 	%f4, [%rd4];
	ld.global.f32 	%f5, [%rd4+4];
	setp.lt.f32 	%p6, %f4, %f5;
	selp.u32 	%r22, 1, 0, %p6;
	add.s32 	%r23, %r1, %r22;
	mul.wide.u32 	%rd22, %r23, 4;
	add.s64 	%rd23, %rd1, %rd22;
	ld.global.f32 	%f6, [%rd23];
	st.global.f32 	[%rd3], %f6;
$L__BB6_7:
	bar.sync 	0;
	shr.u64 	%rd24, %rd36, 2;
	setp.le.u64 	%p7, %rd24, %rd2;
	@%p7 bra 	$L__BB6_9;
	ld.global.f32 	%f7, [%rd4];
	ld.global.f32 	%f8, [%rd4+4];
	setp.lt.f32 	%p8, %f7, %f8;
	selp.u32 	%r24, 1, 0, %p8;
	add.s32 	%r25, %r1, %r24;
	mul.wide.u32 	%rd25, %r25, 4;
	add.s64 	%rd26, %rd1, %rd25;
	ld.global.f32 	%f9, [%rd26];
	st.global.f32 	[%rd3], %f9;
$L__BB6_9:
	bar.sync 	0;
	shr.u64 	%rd27, %rd36, 3;
	setp.le.u64 	%p9, %rd27, %rd2;
	@%p9 bra 	$L__BB6_11;
	ld.global.f32 	%f10, [%rd4];
	ld.global.f32 	%f11, [%rd4+4];
	setp.lt.f32 	%p10, %f10, %f11;
	selp.u32 	%r26, 1, 0, %p10;
	add.s32 	%r27, %r1, %r26;
	mul.wide.u32 	%rd28, %r27, 4;
	add.s64 	%rd29, %rd1, %rd28;
	ld.global.f32 	%f12, [%rd29];
	st.global.f32 	[%rd3], %f12;
$L__BB6_11:
	bar.sync 	0;
	shr.u64 	%rd36, %rd36, 4;
	setp.le.u64 	%p11, %rd36, %rd2;
	@%p11 bra 	$L__BB6_13;
	ld.global.f32 	%f13, [%rd4];
	ld.global.f32 	%f14, [%rd4+4];
	setp.lt.f32 	%p12, %f13, %f14;
	selp.u32 	%r28, 1, 0, %p12;
	add.s32 	%r29, %r1, %r28;
	mul.wide.u32 	%rd30, %r29, 4;
	add.s64 	%rd31, %rd1, %rd30;
	ld.global.f32 	%f15, [%rd31];
	st.global.f32 	[%rd3], %f15;
$L__BB6_13:
	bar.sync 	0;
	add.s32 	%r32, %r32, 4;
	setp.ne.s32 	%p13, %r32, 0;
	@%p13 bra 	$L__BB6_5;
$L__BB6_14:
	setp.eq.s32 	%p14, %r3, 0;
	@%p14 bra 	$L__BB6_19;
	neg.s32 	%r33, %r3;
$L__BB6_16:
	.pragma "nounroll";
	shr.u64 	%rd36, %rd36, 1;
	setp.le.u64 	%p15, %rd36, %rd2;
	@%p15 bra 	$L__BB6_18;
	ld.global.f32 	%f16, [%rd4];
	ld.global.f32 	%f17, [%rd4+4];
	setp.lt.f32 	%p16, %f16, %f17;
	selp.u32 	%r30, 1, 0, %p16;
	add.s32 	%r31, %r1, %r30;
	mul.wide.u32 	%rd32, %r31, 4;
	add.s64 	%rd33, %rd1, %rd32;
	ld.global.f32 	%f18, [%rd33];
	st.global.f32 	[%rd3], %f18;
$L__BB6_18:
	bar.sync 	0;
	add.s32 	%r33, %r33, 1;
	setp.ne.s32 	%p17, %r33, 0;
	@%p17 bra 	$L__BB6_16;
$L__BB6_19:
	cvta.to.global.u64 	%rd34, %rd11;
	ld.global.f32 	%f19, [%rd1];
	st.global.f32 	[%rd34], %f19;
	ret;

}
	// .globl	_Z20map_points_to_pixelsPfS_ffff
.visible .entry _Z20map_points_to_pixelsPfS_ffff(
	.param .u64 .ptr .align 1 _Z20map_points_to_pixelsPfS_ffff_param_0,
	.param .u64 .ptr .align 1 _Z20map_points_to_pixelsPfS_ffff_param_1,
	.param .f32 _Z20map_points_to_pixelsPfS_ffff_param_2,
	.param .f32 _Z20map_points_to_pixelsPfS_ffff_param_3,
	.param .f32 _Z20map_points_to_pixelsPfS_ffff_param_4,
	.param .f32 _Z20map_points_to_pixelsPfS_ffff_param_5
)
{
	.reg .b32 	%r<5>;
	.reg .b32 	%f<9>;
	.reg .b64 	%rd<8>;

	ld.param.u64 	%rd1, [_Z20map_points_to_pixelsPfS_ffff_param_0];
	ld.param.u64 	%rd2, [_Z20map_points_to_pixelsPfS_ffff_param_1];
	ld.param.f32 	%f1, [_Z20map_points_to_pixelsPfS_ffff_param_2];
	ld.param.f32 	%f2, [_Z20map_points_to_pixelsPfS_ffff_param_3];
	ld.param.f32 	%f3, [_Z20map_points_to_pixelsPfS_ffff_param_4];
	ld.param.f32 	%f4, [_Z20map_points_to_pixelsPfS_ffff_param_5];
	cvta.to.global.u64 	%rd3, %rd2;
	cvta.to.global.u64 	%rd4, %rd1;
	mov.u32 	%r1, %ctaid.x;
	mov.u32 	%r2, %ntid.x;
	mov.u32 	%r3, %tid.x;
	mad.lo.s32 	%r4, %r1, %r2, %r3;
	mul.wide.u32 	%rd5, %r4, 4;
	add.s64 	%rd6, %rd4, %rd5;
	ld.global.f32 	%f5, [%rd6];
	fma.rn.f32 	%f6, %f1, %f5, %f2;
	st.global.f32 	[%rd6], %f6;
	add.s64 	%rd7, %rd3, %rd5;
	ld.global.f32 	%f7, [%rd7];
	fma.rn.f32 	%f8, %f3, %f7, %f4;
	st.global.f32 	[%rd7], %f8;
	ret;

}


// ===== COMPILED SASS (sm_100) =====

	.target	sm_100

	.elftype	@"ET_EXEC"


//--------------------- .note.nv.tkinfo           --------------------------
	.section	.note.nv.tkinfo,"",@"SHT_NOTE"
	.sectionflags	@"SHF_NOTE_NV_TKINFO"
	.tkinfo
        /*0018*/ 	.word	0x00000002
        /*0030*/ 	.string	""
        /*0030*/ 	.string	"ptxas"
        /*0030*/ 	.string	"Cuda compilation tools, release 13.0, V13.0.88"
        /*0030*/ 	.string	"Build cuda_13.0.r13.0/compiler.36424714_0"
        /*0030*/ 	.string	"-arch sm_100 -m 64 "



//--------------------- .note.nv.cuinfo           --------------------------
	.section	.note.nv.cuinfo,"",@"SHT_NOTE"
	.sectionflags	@"SHF_NOTE_NV_CUINFO"
        /*0018*/ 	.short	0x0002
        /*001a*/ 	.short	0x0064
        /*001c*/ 	.short	0x0082
	.zero		2


//--------------------- .nv.info                  --------------------------
	.section	.nv.info,"",@"SHT_CUDA_INFO"
	.align	4


	//----- nvinfo : EIATTR_REGCOUNT
	.align		4
        /*0000*/ 	.byte	0x04, 0x2f
        /*0002*/ 	.short	(.L_2 - .L_1)
	.align		4
.L_1:
        /*0004*/ 	.word	index@(_Z21populate_sin_cos_mapsPfS_)
        /*0008*/ 	.word	0x00000015


	//----- nvinfo : EIATTR_FRAME_SIZE
	.align		4
.L_2:
        /*000c*/ 	.byte	0x04, 0x11
        /*000e*/ 	.short	(.L_4 - .L_3)
	.align		4
.L_3:
        /*0010*/ 	.word	index@(_Z21populate_sin_cos_mapsPfS_)
        /*0014*/ 	.word	0x00000000


	//----- nvinfo : EIATTR_REGCOUNT
	.align		4
.L_4:
        /*0018*/ 	.byte	0x04, 0x2f
        /*001a*/ 	.short	(.L_6 - .L_5)
	.align		4
.L_5:
        /*001c*/ 	.word	index@(_Z16calculate_pointsPsPfS0_ifiS0_S0_)
        /*0020*/ 	.word	0x00000020


	//----- nvinfo : EIATTR_FRAME_SIZE
	.align		4
.L_6:
        /*0024*/ 	.byte	0x04, 0x11
        /*0026*/ 	.short	(.L_8 - .L_7)
	.align		4
.L_7:
        /*0028*/ 	.word	index@(_Z16calculate_pointsPsPfS0_ifiS0_S0_)
        /*002c*/ 	.word	0x00000000


	//----- nvinfo : EIATTR_REGCOUNT
	.align		4
.L_8:
        /*0030*/ 	.byte	0x04, 0x2f
        /*0032*/ 	.short	(.L_10 - .L_9)
	.align		4
.L_9:
        /*0034*/ 	.word	index@(_Z33calculate_points_single_iterationPsPfS0_ffiS0_S0_m)
        /*0038*/ 	.word	0x00000020


	//----- nvinfo : EIATTR_FRAME_SIZE
	.align		4
.L_10:
        /*003c*/ 	.byte	0x04, 0x11
        /*003e*/ 	.short	(.L_12 - .L_11)
	.align		4
.L_11:
        /*0040*/ 	.word	index@(_Z33calculate_points_single_iterationPsPfS0_ffiS0_S0_m)
        /*0044*/ 	.word	0x00000000


	//----- nvinfo : EIATTR_REGCOUNT
	.align		4
.L_12:
        /*0048*/ 	.byte	0x04, 0x2f
        /*004a*/ 	.short	(.L_14 - .L_13)
	.align		4
.L_13:
        /*004c*/ 	.word	index@(_Z12calculateMinPfS_S_im)
        /*0050*/ 	.word	0x00000012


	//----- nvinfo : EIATTR_FRAME_SIZE
	.align		4
.L_14:
        /*0054*/ 	.byte	0x04, 0x11
        /*0056*/ 	.short	(.L_16 - .L_15)
	.align		4
.L_15:
        /*0058*/ 	.word	index@(_Z12calculateMinPfS_S_im)
        /*005c*/ 	.word	0x00000000


	//----- nvinfo : EIATTR_REGCOUNT
	.align		4
.L_16:
        /*0060*/ 	.byte	0x04, 0x2f
        /*0062*/ 	.short	(.L_18 - .L_17)
	.align		4
.L_17:
        /*0064*/ 	.word	index@(_Z29calculateMin_single_iterationPfS_)
        /*0068*/ 	.word	0x0000000e


	//----- nvinfo : EIATTR_FRAME_SIZE
	.align		4
.L_18:
        /*006c*/ 	.byte	0x04, 0x11
        /*006e*/ 	.short	(.L_20 - .L_19)
	.align		4
.L_19:
        /*0070*/ 	.word	index@(_Z29calculateMin_single_iterationPfS_)
        /*0074*/ 	.word	0x00000000


	//----- nvinfo : EIATTR_REGCOUNT
	.align		4
.L_20:
        /*0078*/ 	.byte	0x04, 0x2f
        /*007a*/ 	.short	(.L_22 - .L_21)
	.align		4
.L_21:
        /*007c*/ 	.word	index@(_Z29calculateMax_single_iterationPfS_)
        /*0080*/ 	.word	0x0000000e


	//----- nvinfo : EIATTR_FRAME_SIZE
	.align		4
.L_22:
        /*0084*/ 	.byte	0x04, 0x11
        /*0086*/ 	.short	(.L_24 - .L_23)
	.align		4
.L_23:
        /*0088*/ 	.word	index@(_Z29calculateMax_single_iterationPfS_)
        /*008c*/ 	.word	0x00000000


	//----- nvinfo : EIATTR_REGCOUNT
	.align		4
.L_24:
        /*0090*/ 	.byte	0x04, 0x2f
        /*0092*/ 	.short	(.L_26 - .L_25)
	.align		4
.L_25:
        /*0094*/ 	.word	index@(_Z12calculateMaxPfS_S_im)
        /*0098*/ 	.word	0x00000012


	//----- nvinfo : EIATTR_FRAME_SIZE
	.align		4
.L_26:
        /*009c*/ 	.byte	0x04, 0x11
        /*009e*/ 	.short	(.L_28 - .L_27)
	.align		4
.L_27:
        /*00a0*/ 	.word	index@(_Z12calculateMaxPfS_S_im)
        /*00a4*/ 	.word	0x00000000


	//----- nvinfo : EIATTR_REGCOUNT
	.align		4
.L_28:
        /*00a8*/ 	.byte	0x04, 0x2f
        /*00aa*/ 	.short	(.L_30 - .L_29)
	.align		4
.L_29:
        /*00ac*/ 	.word	index@(_Z20map_points_to_pixelsPfS_ffff)
        /*00b0*/ 	.word	0x0000000c


	//----- nvinfo : EIATTR_FRAME_SIZE
	.align		4
.L_30:
        /*00b4*/ 	.byte	0x04, 0x11
        /*00b6*/ 	.short	(.L_32 - .L_31)
	.align		4
.L_31:
        /*00b8*/ 	.word	index@(_Z20map_points_to_pixelsPfS_ffff)
        /*00bc*/ 	.word	0x00000000


	//----- nvinfo : EIATTR_MIN_STACK_SIZE
	.align		4
.L_32:
        /*00c0*/ 	.byte	0x04, 0x12
        /*00c2*/ 	.short	(.L_34 - .L_33)
	.align		4
.L_33:
        /*00c4*/ 	.word	index@(_Z20map_points_to_pixelsPfS_ffff)
        /*00c8*/ 	.word	0x00000000


	//----- nvinfo : EIATTR_MIN_STACK_SIZE
	.align		4
.L_34:
        /*00cc*/ 	.byte	0x04, 0x12
        /*00ce*/ 	.short	(.L_36 - .L_35)
	.align		4
.L_35:
        /*00d0*/ 	.word	index@(_Z12calculateMaxPfS_S_im)
        /*00d4*/ 	.word	0x00000000


	//----- nvinfo : EIATTR_MIN_STACK_SIZE
	.align		4
.L_36:
        /*00d8*/ 	.byte	0x04, 0x12
        /*00da*/ 	.short	(.L_38 - .L_37)
	.align		4
.L_37:
        /*00dc*/ 	.word	index@(_Z29calculateMax_single_iterationPfS_)
        /*00e0*/ 	.word	0x00000000


	//----- nvinfo : EIATTR_MIN_STACK_SIZE
	.align		4
.L_38:
        /*00e4*/ 	.byte	0x04, 0x12
        /*00e6*/ 	.short	(.L_40 - .L_39)
	.align		4
.L_39:
        /*00e8*/ 	.word	index@(_Z29calculateMin_single_iterationPfS_)
        /*00ec*/ 	.word	0x00000000


	//----- nvinfo : EIATTR_MIN_STACK_SIZE
	.align		4
.L_40:
        /*00f0*/ 	.byte	0x04, 0x12
        /*00f2*/ 	.short	(.L_42 - .L_41)
	.align		4
.L_41:
        /*00f4*/ 	.word	index@(_Z12calculateMinPfS_S_im)
        /*00f8*/ 	.word	0x00000000


	//----- nvinfo : EIATTR_MIN_STACK_SIZE
	.align		4
.L_42:
        /*00fc*/ 	.byte	0x04, 0x12
        /*00fe*/ 	.short	(.L_44 - .L_43)
	.align		4
.L_43:
        /*0100*/ 	.word	index@(_Z33calculate_points_single_iterationPsPfS0_ffiS0_S0_m)
        /*0104*/ 	.word	0x00000000


	//----- nvinfo : EIATTR_MIN_STACK_SIZE
	.align		4
.L_44:
        /*0108*/ 	.byte	0x04, 0x12
        /*010a*/ 	.short	(.L_46 - .L_45)
	.align		4
.L_45:
        /*010c*/ 	.word	index@(_Z16calculate_pointsPsPfS0_ifiS0_S0_)
        /*0110*/ 	.word	0x00000000


	//----- nvinfo : EIATTR_MIN_STACK_SIZE
	.align		4
.L_46:
        /*0114*/ 	.byte	0x04, 0x12
        /*0116*/ 	.short	(.L_48 - .L_47)
	.align		4
.L_47:
        /*0118*/ 	.word	index@(_Z21populate_sin_cos_mapsPfS_)
        /*011c*/ 	.word	0x00000000
.L_48:


//--------------------- .nv.compat                --------------------------
	.section	.nv.compat,"",@"SHT_CUDA_COMPAT_INFO"
	.align	4
        /*0000*/ 	.byte	0x02, 0x09, 0x00, 0x00, 0x02, 0x02, 0x01, 0x00, 0x02, 0x05, 0x05, 0x00, 0x03, 0x07, 0x01, 0x01
        /*0010*/ 	.byte	0x02, 0x03, 0x00, 0x00, 0x02, 0x06, 0x01, 0x00, 0x04, 0x0b, 0x08, 0x00, 0x01, 0x00, 0x00, 0x00
        /*0020*/ 	.byte	0x00, 0x00, 0x00, 0x00


//--------------------- .nv.info._Z20map_points_to_pixelsPfS_ffff --------------------------
	.section	.nv.info._Z20map_points_to_pixelsPfS_ffff,"",@"SHT_CUDA_INFO"
	.sectionflags	@""
	.align	4


	//----- nvinfo : EIATTR_CUDA_API_VERSION
	.align		4
        /*0000*/ 	.byte	0x04, 0x37
        /*0002*/ 	.short	(.L_50 - .L_49)
.L_49:
        /*0004*/ 	.word	0x00000082


	//----- nvinfo : EIATTR_KPARAM_INFO
	.align		4
.L_50:
        /*0008*/ 	.byte	0x04, 0x17
        /*000a*/ 	.short	(.L_52 - .L_51)
.L_51:
        /*000c*/ 	.word	0x00000000
        /*0010*/ 	.short	0x0005
        /*0012*/ 	.short	0x001c
        /*0014*/ 	.byte	0x00, 0xf0, 0x11, 0x00


	//----- nvinfo : EIATTR_KPARAM_INFO
	.align		4
.L_52:
        /*0018*/ 	.byte	0x04, 0x17
        /*001a*/ 	.short	(.L_54 - .L_53)
.L_53:
        /*001c*/ 	.word	0x00000000
        /*0020*/ 	.short	0x0004
        /*0022*/ 	.short	0x0018
        /*0024*/ 	.byte	0x00, 0xf0, 0x11, 0x00


	//----- nvinfo : EIATTR_KPARAM_INFO
	.align		4
.L_54:
        /*0028*/ 	.byte	0x04, 0x17
        /*002a*/ 	.short	(.L_56 - .L_55)
.L_55:
        /*002c*/ 	.word	0x00000000
        /*0030*/ 	.short	0x0003
        /*0032*/ 	.short	0x0014
        /*0034*/ 	.byte	0x00, 0xf0, 0x11, 0x00


	//----- nvinfo : EIATTR_KPARAM_INFO
	.align		4
.L_56:
        /*0038*/ 	.byte	0x04, 0x17
        /*003a*/ 	.short	(.L_58 - .L_57)
.L_57:
        /*003c*/ 	.word	0x00000000
        /*0040*/ 	.short	0x0002
        /*0042*/ 	.short	0x0010
        /*0044*/ 	.byte	0x00, 0xf0, 0x11, 0x00


	//----- nvinfo : EIATTR_KPARAM_INFO
	.align		4
.L_58:
        /*0048*/ 	.byte	0x04, 0x17
        /*004a*/ 	.short	(.L_60 - .L_59)
.L_59:
        /*004c*/ 	.word	0x00000000
        /*0050*/ 	.short	0x0001
        /*0052*/ 	.short	0x0008
        /*0054*/ 	.byte	0x00, 0xf5, 0x21, 0x00


	//----- nvinfo : EIATTR_KPARAM_INFO
	.align		4
.L_60:
        /*0058*/ 	.byte	0x04, 0x17
        /*005a*/ 	.short	(.L_62 - .L_61)
.L_61:
        /*005c*/ 	.word	0x00000000
        /*0060*/ 	.short	0x0000
        /*0062*/ 	.short	0x0000
        /*0064*/ 	.byte	0x00, 0xf5, 0x21, 0x00


	//----- nvinfo : EIATTR_SPARSE_MMA_MASK
	.align		4
.L_62:
        /*0068*/ 	.byte	0x03, 0x50
        /*006a*/ 	.short	0x0000


	//----- nvinfo : EIATTR_MAXREG_COUNT
	.align		4
        /*006c*/ 	.byte	0x03, 0x1b
        /*006e*/ 	.short	0x00ff


	//----- nvinfo : EIATTR_MERCURY_ISA_VERSION
	.align		4
        /*0070*/ 	.byte	0x03, 0x5f
        /*0072*/ 	.short	0x0101


	//----- nvinfo : EIATTR_VRC_CTA_INIT_COUNT
	.align		4
        /*0074*/ 	.byte	0x02, 0x4a
	.zero		1
	.zero		1


	//----- nvinfo : EIATTR_EXIT_INSTR_OFFSETS
	.align		4
        /*0078*/ 	.byte	0x04, 0x1c
        /*007a*/ 	.short	(.L_64 - .L_63)


	//   ....[0]....
.L_63:
        /*007c*/ 	.word	0x00000120


	//----- nvinfo : EIATTR_CBANK_PARAM_SIZE
	.align		4
.L_64:
        /*0080*/ 	.byte	0x03, 0x19
        /*0082*/ 	.short	0x0020


	//----- nvinfo : EIATTR_PARAM_CBANK
	.align		4
        /*0084*/ 	.byte	0x04, 0x0a
        /*0086*/ 	.short	(.L_66 - .L_65)
	.align		4
.L_65:
        /*0088*/ 	.word	index@(.nv.constant0._Z20map_points_to_pixelsPfS_ffff)
        /*008c*/ 	.short	0x0380
        /*008e*/ 	.short	0x0020


	//----- nvinfo : EIATTR_SW_WAR
	.align		4
.L_66:
        /*0090*/ 	.byte	0x04, 0x36
        /*0092*/ 	.short	(.L_68 - .L_67)
.L_67:
        /*0094*/ 	.word	0x00000008
.L_68:


//--------------------- .nv.info._Z12calculateMaxPfS_S_im --------------------------
	.section	.nv.info._Z12calculateMaxPfS_S_im,"",@"SHT_CUDA_INFO"
	.sectionflags	@""
	.align	4


	//----- nvinfo : EIATTR_CUDA_API_VERSION
	.align		4
        /*0000*/ 	.byte	0x04, 0x37
        /*0002*/ 	.short	(.L_70 - .L_69)
.L_69:
        /*0004*/ 	.word	0x00000082


	//----- nvinfo : EIATTR_KPARAM_INFO
	.align		4
.L_70:
        /*0008*/ 	.byte	0x04, 0x17
        /*000a*/ 	.short	(.L_72 - .L_71)
.L_71:
        /*000c*/ 	.word	0x00000000
        /*0010*/ 	.short	0x0004
        /*0012*/ 	.short	0x0020
        /*0014*/ 	.byte	0x00, 0xf0, 0x21, 0x00


	//----- nvinfo : EIATTR_KPARAM_INFO
	.align		4
.L_72:
        /*0018*/ 	.byte	0x04, 0x17
        /*001a*/ 	.short	(.L_74 - .L_73)
.L_73:
        /*001c*/ 	.word	0x00000000
        /*0020*/ 	.short	0x0003
        /*0022*/ 	.short	0x0018
        /*0024*/ 	.byte	0x00, 0xf0, 0x11, 0x00


	//----- nvinfo : EIATTR_KPARAM_INFO
	.align		4
.L_74:
        /*0028*/ 	.byte	0x04, 0x17
        /*002a*/ 	.short	(.L_76 - .L_75)
.L_75:
        /*002c*/ 	.word	0x00000000
        /*0030*/ 	.short	0x0002
        /*0032*/ 	.short	0x0010
        /*0034*/ 	.byte	0x00, 0xf5, 0x21, 0x00


	//----- nvinfo : EIATTR_KPARAM_INFO
	.align		4
.L_76:
        /*0038*/ 	.byte	0x04, 0x17
        /*003a*/ 	.short	(.L_78 - .L_77)
.L_77:
        /*003c*/ 	.word	0x00000000
        /*0040*/ 	.short	0x0001
        /*0042*/ 	.short	0x0008
        /*0044*/ 	.byte	0x00, 0xf5, 0x21, 0x00


	//----- nvinfo : EIATTR_KPARAM_INFO
	.align		4
.L_78:
        /*0048*/ 	.byte	0x04, 0x17
        /*004a*/ 	.short	(.L_80 - .L_79)
.L_79:
        /*004c*/ 	.word	0x00000000
        /*0050*/ 	.short	0x0000
        /*0052*/ 	.short	0x0000
        /*0054*/ 	.byte	0x00, 0xf5, 0x21, 0x00


	//----- nvinfo : EIATTR_SPARSE_MMA_MASK
	.align		4
.L_80:
        /*0058*/ 	.byte	0x03, 0x50
        /*005a*/ 	.short	0x0000


	//----- nvinfo : EIATTR_MAXREG_COUNT
	.align		4
        /*005c*/ 	.byte	0x03, 0x1b
        /*005e*/ 	.short	0x00ff


	//----- nvinfo : EIATTR_NUM_BARRIERS
	.align		4
        /*0060*/ 	.byte	0x02, 0x4c
        /*0062*/ 	.byte	0x01
	.zero		1


	//----- nvinfo : EIATTR_MERCURY_ISA_VERSION
	.align		4
        /*0064*/ 	.byte	0x03, 0x5f
        /*0066*/ 	.short	0x0101


	//----- nvinfo : EIATTR_VRC_CTA_INIT_COUNT
	.align		4
        /*0068*/ 	.byte	0x02, 0x4a
	.zero		1
	.zero		1


	//----- nvinfo : EIATTR_EXIT_INSTR_OFFSETS
	.align		4
        /*006c*/ 	.byte	0x04, 0x1c
        /*006e*/ 	.short	(.L_82 - .L_81)


	//   ....[0]....
.L_81:
        /*0070*/ 	.word	0x00000820


	//----- nvinfo : EIATTR_CRS_STACK_SIZE
	.align		4
.L_82:
        /*0074*/ 	.byte	0x04, 0x1e
        /*0076*/ 	.short	(.L_84 - .L_83)
.L_83:
        /*0078*/ 	.word	0x00000000


	//----- nvinfo : EIATTR_CBANK_PARAM_SIZE
	.align		4
.L_84:
        /*007c*/ 	.byte	0x03, 0x19
        /*007e*/ 	.short	0x0028


	//----- nvinfo : EIATTR_PARAM_CBANK
	.align		4
        /*0080*/ 	.byte	0x04, 0x0a
        /*0082*/ 	.short	(.L_86 - .L_85)
	.align		4
.L_85:
        /*0084*/ 	.word	index@(.nv.constant0._Z12calculateMaxPfS_S_im)
        /*0088*/ 	.short	0x0380
        /*008a*/ 	.short	0x0028


	//----- nvinfo : EIATTR_SW_WAR
	.align		4
.L_86:
        /*008c*/ 	.byte	0x04, 0x36
        /*008e*/ 	.short	(.L_88 - .L_87)
.L_87:
        /*0090*/ 	.word	0x00000008
.L_88:


//--------------------- .nv.info._Z29calculateMax_single_iterationPfS_ --------------------------
	.section	.nv.info._Z29calculateMax_single_iterationPfS_,"",@"SHT_CUDA_INFO"
	.sectionflags	@""
	.align	4


	//----- nvinfo : EIATTR_CUDA_API_VERSION
	.align		4
        /*0000*/ 	.byte	0x04, 0x37
        /*0002*/ 	.short	(.L_90 - .L_89)
.L_89:
        /*0004*/ 	.word	0x00000082


	//----- nvinfo : EIATTR_KPARAM_INFO
	.align		4
.L_90:
        /*0008*/ 	.byte	0x04, 0x17
        /*000a*/ 	.short	(.L_92 - .L_91)
.L_91:
        /*000c*/ 	.word	0x00000000
        /*0010*/ 	.short	0x0001
        /*0012*/ 	.short	0x0008
        /*0014*/ 	.byte	0x00, 0xf5, 0x21, 0x00


	//----- nvinfo : EIATTR_KPARAM_INFO
	.align		4
.L_92:
        /*0018*/ 	.byte	0x04, 0x17
        /*001a*/ 	.short	(.L_94 - .L_93)
.L_93:
        /*001c*/ 	.word	0x00000000
        /*0020*/ 	.short	0x0000
        /*0022*/ 	.short	0x0000
        /*0024*/ 	.byte	0x00, 0xf5, 0x21, 0x00


	//----- nvinfo : EIATTR_SPARSE_MMA_MASK
	.align		4
.L_94:
        /*0028*/ 	.byte	0x03, 0x50
        /*002a*/ 	.short	0x0000


	//----- nvinfo : EIATTR_MAXREG_COUNT
	.align		4
        /*002c*/ 	.byte	0x03, 0x1b
        /*002e*/ 	.short	0x00ff


	//----- nvinfo : EIATTR_MERCURY_ISA_VERSION
	.align		4
        /*0030*/ 	.byte	0x03, 0x5f
        /*0032*/ 	.short	0x0101


	//----- nvinfo : EIATTR_VRC_CTA_INIT_COUNT
	.align		4
        /*0034*/ 	.byte	0x02, 0x4a
	.zero		1
	.zero		1


	//----- nvinfo : EIATTR_EXIT_INSTR_OFFSETS
	.align		4
        /*0038*/ 	.byte	0x04, 0x1c
        /*003a*/ 	.short	(.L_96 - .L_95)


	//   ....[0]....
.L_95:
        /*003c*/ 	.word	0x00000130


	//----- nvinfo : EIATTR_CBANK_PARAM_SIZE
	.align		4
.L_96:
        /*0040*/ 	.byte	0x03, 0x19
        /*0042*/ 	.short	0x0010


	//----- nvinfo : EIATTR_PARAM_CBANK
	.align		4
        /*0044*/ 	.byte	0x04, 0x0a
        /*0046*/ 	.short	(.L_98 - .L_97)
	.align		4
.L_97:
        /*0048*/ 	.word	index@(.nv.constant0._Z29calculateMax_single_iterationPfS_)
        /*004c*/ 	.short	0x0380
        /*004e*/ 	.short	0x0010


	//----- nvinfo : EIATTR_SW_WAR
	.align		4
.L_98:
        /*0050*/ 	.byte	0x04, 0x36
        /*0052*/ 	.short	(.L_100 - .L_99)
.L_99:
        /*0054*/ 	.word	0x00000008
.L_100:


//--------------------- .nv.info._Z29calculateMin_single_iterationPfS_ --------------------------
	.section	.nv.info._Z29calculateMin_single_iterationPfS_,"",@"SHT_CUDA_INFO"
	.sectionflags	@""
	.align	4


	//----- nvinfo : EIATTR_CUDA_API_VERSION
	.align		4
        /*0000*/ 	.byte	0x04, 0x37
        /*0002*/ 	.short	(.L_102 - .L_101)
.L_101:
        /*0004*/ 	.word	0x00000082


	//----- nvinfo : EIATTR_KPARAM_INFO
	.align		4
.L_102:
        /*0008*/ 	.byte	0x04, 0x17
        /*000a*/ 	.short	(.L_104 - .L_103)
.L_103:
        /*000c*/ 	.word	0x00000000
        /*0010*/ 	.short	0x0001
        /*0012*/ 	.short	0x0008
        /*0014*/ 	.byte	0x00, 0xf5, 0x21, 0x00


	//----- nvinfo : EIATTR_KPARAM_INFO
	.align		4
.L_104:
        /*0018*/ 	.byte	0x04, 0x17
        /*001a*/ 	.short	(.L_106 - .L_105)
.L_105:
        /*001c*/ 	.word	0x00000000
        /*0020*/ 	.short	0x0000
        /*0022*/ 	.short	0x0000
        /*0024*/ 	.byte	0x00, 0xf5, 0x21, 0x00


	//----- nvinfo : EIATTR_SPARSE_MMA_MASK
	.align		4
.L_106:
        /*0028*/ 	.byte	0x03, 0x50
        /*002a*/ 	.short	0x0000


	//----- nvinfo : EIATTR_MAXREG_COUNT
	.align		4
        /*002c*/ 	.byte	0x03, 0x1b
        /*002e*/ 	.short	0x00ff


	//----- nvinfo : EIATTR_MERCURY_ISA_VERSION
	.align		4
        /*0030*/ 	.byte	0x03, 0x5f
        /*0032*/ 	.short	0x0101


	//----- nvinfo : EIATTR_VRC_CTA_INIT_COUNT
	.align		4
        /*0034*/ 	.byte	0x02, 0x4a
	.zero		1
	.zero		1


	//----- nvinfo : EIATTR_EXIT_INSTR_OFFSETS
	.align		4
        /*0038*/ 	.byte	0x04, 0x1c
        /*003a*/ 	.short	(.L_108 - .L_107)


	//   ....[0]....
.L_107:
        /*003c*/ 	.word	0x00000130


	//----- nvinfo : EIATTR_CBANK_PARAM_SIZE
	.align		4
.L_108:
        /*0040*/ 	.byte	0x03, 0x19
        /*0042*/ 	.short	0x0010


	//----- nvinfo : EIATTR_PARAM_CBANK
	.align		4
        /*0044*/ 	.byte	0x04, 0x0a
        /*0046*/ 	.short	(.L_110 - .L_109)
	.align		4
.L_109:
        /*0048*/ 	.word	index@(.nv.constant0._Z29calculateMin_single_iterationPfS_)
        /*004c*/ 	.short	0x0380
        /*004e*/ 	.short	0x0010


	//----- nvinfo : EIATTR_SW_WAR
	.align		4
.L_110:
        /*0050*/ 	.byte	0x04, 0x36
        /*0052*/ 	.short	(.L_112 - .L_111)
.L_111:
        /*0054*/ 	.word	0x00000008
.L_112:


//--------------------- .nv.info._Z12calculateMinPfS_S_im --------------------------
	.section	.nv.info._Z12calculateMinPfS_S_im,"",@"SHT_CUDA_INFO"
	.sectionflags	@""
	.align	4


	//----- nvinfo : EIATTR_CUDA_API_VERSION
	.align		4
        /*0000*/ 	.byte	0x04, 0x37
        /*0002*/ 	.short	(.L_114 - .L_113)
.L_113:
        /*0004*/ 	.word	0x00000082


	//----- nvinfo : EIATTR_KPARAM_INFO
	.align		4
.L_114:
        /*0008*/ 	.byte	0x04, 0x17
        /*000a*/ 	.short	(.L_116 - .L_115)
.L_115:
        /*000c*/ 	.word	0x00000000
        /*0010*/ 	.short	0x0004
        /*0012*/ 	.short	0x0020
        /*0014*/ 	.byte	0x00, 0xf0, 0x21, 0x00


	//----- nvinfo : EIATTR_KPARAM_INFO
	.align		4
.L_116:
        /*0018*/ 	.byte	0x04, 0x17
        /*001a*/ 	.short	(.L_118 - .L_117)
.L_117:
        /*001c*/ 	.word	0x00000000
        /*0020*/ 	.short	0x0003
        /*0022*/ 	.short	0x0018
        /*0024*/ 	.byte	0x00, 0xf0, 0x11, 0x00


	//----- nvinfo : EIATTR_KPARAM_INFO
	.align		4
.L_118:
        /*0028*/ 	.byte	0x04, 0x17
        /*002a*/ 	.short	(.L_120 - .L_119)
.L_119:
        /*002c*/ 	.word	0x00000000
        /*0030*/ 	.short	0x0002
        /*0032*/ 	.short	0x0010
        /*0034*/ 	.byte	0x00, 0xf5, 0x21, 0x00


	//----- nvinfo : EIATTR_KPARAM_INFO
	.align		4
.L_120:
        /*0038*/ 	.byte	0x04, 0x17
        /*003a*/ 	.short	(.L_122 - .L_121)
.L_121:
        /*003c*/ 	.word	0x00000000
        /*0040*/ 	.short	0x0001
        /*0042*/ 	.short	0x0008
        /*0044*/ 	.byte	0x00, 0xf5, 0x21, 0x00


	//----- nvinfo : EIATTR_KPARAM_INFO
	.align		4
.L_122:
        /*0048*/ 	.byte	0x04, 0x17
        /*004a*/ 	.short	(.L_124 - .L_123)
.L_123:
        /*004c*/ 	.word	0x00000000
        /*0050*/ 	.short	0x0000
        /*0052*/ 	.short	0x0000
        /*0054*/ 	.byte	0x00, 0xf5, 0x21, 0x00


	//----- nvinfo : EIATTR_SPARSE_MMA_MASK
	.align		4
.L_124:
        /*0058*/ 	.byte	0x03, 0x50
        /*005a*/ 	.short	0x0000


	//----- nvinfo : EIATTR_MAXREG_COUNT
	.align		4
        /*005c*/ 	.byte	0x03, 0x1b
        /*005e*/ 	.short	0x00ff


	//----- nvinfo : EIATTR_NUM_BARRIERS
	.align		4
        /*0060*/ 	.byte	0x02, 0x4c
        /*0062*/ 	.byte	0x01
	.zero		1


	//----- nvinfo : EIATTR_MERCURY_ISA_VERSION
	.align		4
        /*0064*/ 	.byte	0x03, 0x5f
        /*0066*/ 	.short	0x0101


	//----- nvinfo : EIATTR_VRC_CTA_INIT_COUNT
	.align		4
        /*0068*/ 	.byte	0x02, 0x4a
	.zero		1
	.zero		1


	//----- nvinfo : EIATTR_EXIT_INSTR_OFFSETS
	.align		4
        /*006c*/ 	.byte	0x04, 0x1c
        /*006e*/ 	.short	(.L_126 - .L_125)


	//   ....[0]....
.L_125:
        /*0070*/ 	.word	0x00000820


	//----- nvinfo : EIATTR_CRS_STACK_SIZE
	.align		4
.L_126:
        /*0074*/ 	.byte	0x04, 0x1e
        /*0076*/ 	.short	(.L_128 - .L_127)
.L_127:
        /*0078*/ 	.word	0x00000000


	//----- nvinfo : EIATTR_CBANK_PARAM_SIZE
	.align		4
.L_128:
        /*007c*/ 	.byte	0x03, 0x19
        /*007e*/ 	.short	0x0028


	//----- nvinfo : EIATTR_PARAM_CBANK
	.align		4
        /*0080*/ 	.byte	0x04, 0x0a
        /*0082*/ 	.short	(.L_130 - .L_129)
	.align		4
.L_129:
        /*0084*/ 	.word	index@(.nv.constant0._Z12calculateMinPfS_S_im)
        /*0088*/ 	.short	0x0380
        /*008a*/ 	.short	0x0028


	//----- nvinfo : EIATTR_SW_WAR
	.align		4
.L_130:
        /*008c*/ 	.byte	0x04, 0x36
        /*008e*/ 	.short	(.L_132 - .L_131)
.L_131:
        /*0090*/ 	.word	0x00000008
.L_132:


//--------------------- .nv.info._Z33calculate_points_single_iterationPsPfS0_ffiS0_S0_m --------------------------
	.section	.nv.info._Z33calculate_points_single_iterationPsPfS0_ffiS0_S0_m,"",@"SHT_CUDA_INFO"
	.sectionflags	@""
	.align	4


	//----- nvinfo : EIATTR_CUDA_API_VERSION
	.align		4
        /*0000*/ 	.byte	0x04, 0x37
        /*0002*/ 	.short	(.L_134 - .L_133)
.L_133:
        /*0004*/ 	.word	0x00000082


	//----- nvinfo : EIATTR_KPARAM_INFO
	.align		4
.L_134:
        /*0008*/ 	.byte	0x04, 0x17
        /*000a*/ 	.short	(.L_136 - .L_135)
.L_135:
        /*000c*/ 	.word	0x00000000
        /*0010*/ 	.short	0x0008
        /*0012*/ 	.short	0x0038
        /*0014*/ 	.byte	0x00, 0xf0, 0x21, 0x00


	//----- nvinfo : EIATTR_KPARAM_INFO
	.align		4
.L_136:
        /*0018*/ 	.byte	0x04, 0x17
        /*001a*/ 	.short	(.L_138 - .L_137)
.L_137:
        /*001c*/ 	.word	0x00000000
        /*0020*/ 	.short	0x0007
        /*0022*/ 	.short	0x0030
        /*0024*/ 	.byte	0x00, 0xf5, 0x21, 0x00


	//----- nvinfo : EIATTR_KPARAM_INFO
	.align		4
.L_138:
        /*0028*/ 	.byte	0x04, 0x17
        /*002a*/ 	.short	(.L_140 - .L_139)
.L_139:
        /*002c*/ 	.word	0x00000000
        /*0030*/ 	.short	0x0006
        /*0032*/ 	.short	0x0028
        /*0034*/ 	.byte	0x00, 0xf5, 0x21, 0x00


	//----- nvinfo : EIATTR_KPARAM_INFO
	.align		4
.L_140:
        /*0038*/ 	.byte	0x04, 0x17
        /*003a*/ 	.short	(.L_142 - .L_141)
.L_141:
        /*003c*/ 	.word	0x00000000
        /*0040*/ 	.short	0x0005
        /*0042*/ 	.short	0x0020
        /*0044*/ 	.byte	0x00, 0xf0, 0x11, 0x00


	//----- nvinfo : EIATTR_KPARAM_INFO
	.align		4
.L_142:
        /*0048*/ 	.byte	0x04, 0x17
        /*004a*/ 	.short	(.L_144 - .L_143)
.L_143:
        /*004c*/ 	.word	0x00000000
        /*0050*/ 	.short	0x0004
        /*0052*/ 	.short	0x001c
        /*0054*/ 	.byte	0x00, 0xf0, 0x11, 0x00


	//----- nvinfo : EIATTR_KPARAM_INFO
	.align		4
.L_144:
        /*0058*/ 	.byte	0x04, 0x17
        /*005a*/ 	.short	(.L_146 - .L_145)
.L_145:
        /*005c*/ 	.word	0x00000000
        /*0060*/ 	.short	0x0003
        /*0062*/ 	.short	0x0018
        /*0064*/ 	.byte	0x00, 0xf0, 0x11, 0x00


	//----- nvinfo : EIATTR_KPARAM_INFO
	.align		4
.L_146:
        /*0068*/ 	.byte	0x04, 0x17
        /*006a*/ 	.short	(.L_148 - .L_147)
.L_147:
        /*006c*/ 	.word	0x00000000
        /*0070*/ 	.short	0x0002
        /*0072*/ 	.short	0x0010
        /*0074*/ 	.byte	0x00, 0xf5, 0x21, 0x00


	//----- nvinfo : EIATTR_KPARAM_INFO
	.align		4
.L_148:
        /*0078*/ 	.byte	0x04, 0x17
        /*007a*/ 	.short	(.L_150 - .L_149)
.L_149:
        /*007c*/ 	.word	0x00000000
        /*0080*/ 	.short	0x0001
        /*0082*/ 	.short	0x0008
        /*0084*/ 	.byte	0x00, 0xf5, 0x21, 0x00


	//----- nvinfo : EIATTR_KPARAM_INFO
	.align		4
.L_150:
        /*0088*/ 	.byte	0x04, 0x17
        /*008a*/ 	.short	(.L_152 - .L_151)
.L_151:
        /*008c*/ 	.word	0x00000000
        /*0090*/ 	.short	0x0000
        /*0092*/ 	.short	0x0000
        /*0094*/ 	.byte	0x00, 0xf5, 0x21, 0x00


	//----- nvinfo : EIATTR_SPARSE_MMA_MASK
	.align		4
.L_152:
        /*0098*/ 	.byte	0x03, 0x50
        /*009a*/ 	.short	0x0000


	//----- nvinfo : EIATTR_MAXREG_COUNT
	.align		4
        /*009c*/ 	.byte	0x03, 0x1b
        /*009e*/ 	.short	0x00ff


	//----- nvinfo : EIATTR_MERCURY_ISA_VERSION
	.align		4
        /*00a0*/ 	.byte	0x03, 0x5f
        /*00a2*/ 	.short	0x0101


	//----- nvinfo : EIATTR_VRC_CTA_INIT_COUNT
	.align		4
        /*00a4*/ 	.byte	0x02, 0x4a
	.zero		1
	.zero		1


	//----- nvinfo : EIATTR_EXIT_INSTR_OFFSETS
	.align		4
        /*00a8*/ 	.byte	0x04, 0x1c
        /*00aa*/ 	.short	(.L_154 - .L_153)


	//   ....[0]....
.L_153:
        /*00ac*/ 	.word	0x00000440


	//----- nvinfo : EIATTR_CBANK_PARAM_SIZE
	.align		4
.L_154:
        /*00b0*/ 	.byte	0x03, 0x19
        /*00b2*/ 	.short	0x0040


	//----- nvinfo : EIATTR_PARAM_CBANK
	.align		4
        /*00b4*/ 	.byte	0x04, 0x0a
        /*00b6*/ 	.short	(.L_156 - .L_155)
	.align		4
.L_155:
        /*00b8*/ 	.word	index@(.nv.constant0._Z33calculate_points_single_iterationPsPfS0_ffiS0_S0_m)
        /*00bc*/ 	.short	0x0380
        /*00be*/ 	.short	0x0040


	//----- nvinfo : EIATTR_SW_WAR
	.align		4
.L_156:
        /*00c0*/ 	.byte	0x04, 0x36
        /*00c2*/ 	.short	(.L_158 - .L_157)
.L_157:
        /*00c4*/ 	.word	0x00000008
.L_158:


//--------------------- .nv.info._Z16calculate_pointsPsPfS0_ifiS0_S0_ --------------------------
	.section	.nv.info._Z16calculate_pointsPsPfS0_ifiS0_S0_,"",@"SHT_CUDA_INFO"
	.sectionflags	@""
	.align	4


	//----- nvinfo : EIATTR_CUDA_API_VERSION
	.align		4
        /*0000*/ 	.byte	0x04, 0x37
        /*0002*/ 	.short	(.L_160 - .L_159)
.L_159:
        /*0004*/ 	.word	0x00000082


	//----- nvinfo : EIATTR_KPARAM_INFO
	.align		4
.L_160:
        /*0008*/ 	.byte	0x04, 0x17
        /*000a*/ 	.short	(.L_162 - .L_161)
.L_161:
        /*000c*/ 	.word	0x00000000
        /*0010*/ 	.short	0x0007
        /*0012*/ 	.short	0x0030
        /*0014*/ 	.byte	0x00, 0xf5, 0x21, 0x00


	//----- nvinfo : EIATTR_KPARAM_INFO
	.align		4
.L_162:
        /*0018*/ 	.byte	0x04, 0x17
        /*001a*/ 	.short	(.L_164 - .L_163)
.L_163:
        /*001c*/ 	.word	0x00000000
        /*0020*/ 	.short	0x0006
        /*0022*/ 	.short	0x0028
        /*0024*/ 	.byte	0x00, 0xf5, 0x21, 0x00


	//----- nvinfo : EIATTR_KPARAM_INFO
	.align		4
.L_164:
        /*0028*/ 	.byte	0x04, 0x17
        /*002a*/ 	.short	(.L_166 - .L_165)
.L_165:
        /*002c*/ 	.word	0x00000000
        /*0030*/ 	.short	0x0005
        /*0032*/ 	.short	0x0020
        /*0034*/ 	.byte	0x00, 0xf0, 0x11, 0x00


	//----- nvinfo : EIATTR_KPARAM_INFO
	.align		4
.L_166:
        /*0038*/ 	.byte	0x04, 0x17
        /*003a*/ 	.short	(.L_168 - .L_167)
.L_167:
        /*003c*/ 	.word	0x00000000
        /*0040*/ 	.short	0x0004
        /*0042*/ 	.short	0x001c
        /*0044*/ 	.byte	0x00, 0xf0, 0x11, 0x00


	//----- nvinfo : EIATTR_KPARAM_INFO
	.align		4
.L_168:
        /*0048*/ 	.byte	0x04, 0x17
        /*004a*/ 	.short	(.L_170 - .L_169)
.L_169:
        /*004c*/ 	.word	0x00000000
        /*0050*/ 	.short	0x0003
        /*0052*/ 	.short	0x0018
        /*0054*/ 	.byte	0x00, 0xf0, 0x11, 0x00


	//----- nvinfo : EIATTR_KPARAM_INFO
	.align		4
.L_170:
        /*0058*/ 	.byte	0x04, 0x17
        /*005a*/ 	.short	(.L_172 - .L_171)
.L_171:
        /*005c*/ 	.word	0x00000000
        /*0060*/ 	.short	0x0002
        /*0062*/ 	.short	0x0010
        /*0064*/ 	.byte	0x00, 0xf5, 0x21, 0x00


	//----- nvinfo : EIATTR_KPARAM_INFO
	.align		4
.L_172:
        /*0068*/ 	.byte	0x04, 0x17
        /*006a*/ 	.short	(.L_174 - .L_173)
.L_173:
        /*006c*/ 	.word	0x00000000
        /*0070*/ 	.short	0x0001
        /*0072*/ 	.short	0x0008
        /*0074*/ 	.byte	0x00, 0xf5, 0x21, 0x00


	//----- nvinfo : EIATTR_KPARAM_INFO
	.align		4
.L_174:
        /*0078*/ 	.byte	0x04, 0x17
        /*007a*/ 	.short	(.L_176 - .L_175)
.L_175:
        /*007c*/ 	.word	0x00000000
        /*0080*/ 	.short	0x0000
        /*0082*/ 	.short	0x0000
        /*0084*/ 	.byte	0x00, 0xf5, 0x21, 0x00


	//----- nvinfo : EIATTR_SPARSE_MMA_MASK
	.align		4
.L_176:
        /*0088*/ 	.byte	0x03, 0x50
        /*008a*/ 	.short	0x0000


	//----- nvinfo : EIATTR_MAXREG_COUNT
	.align		4
        /*008c*/ 	.byte	0x03, 0x1b
        /*008e*/ 	.short	0x00ff


	//----- nvinfo : EIATTR_NUM_BARRIERS
	.align		4
        /*0090*/ 	.byte	0x02, 0x4c
        /*0092*/ 	.byte	0x01
	.zero		1


	//----- nvinfo : EIATTR_MERCURY_ISA_VERSION
	.align		4
        /*0094*/ 	.byte	0x03, 0x5f
        /*0096*/ 	.short	0x0101


	//----- nvinfo : EIATTR_VRC_CTA_INIT_COUNT
	.align		4
        /*0098*/ 	.byte	0x02, 0x4a
	.zero		1
	.zero		1


	//----- nvinfo : EIATTR_EXIT_INSTR_OFFSETS
	.align		4
        /*009c*/ 	.byte	0x04, 0x1c
        /*009e*/ 	.short	(.L_178 - .L_177)


	//   ....[0]....
.L_177:
        /*00a0*/ 	.word	0x00000060


	//   ....[1]....
        /*00a4*/ 	.word	0x00000960


	//   ....[2]....
        /*00a8*/ 	.word	0x00000d70


	//----- nvinfo : EIATTR_CRS_STACK_SIZE
	.align		4
.L_178:
        /*00ac*/ 	.byte	0x04, 0x1e
        /*00ae*/ 	.short	(.L_180 - .L_179)
.L_179:
        /*00b0*/ 	.word	0x00000000


	//----- nvinfo : EIATTR_CBANK_PARAM_SIZE
	.align		4
.L_180:
        /*00b4*/ 	.byte	0x03, 0x19
        /*00b6*/ 	.short	0x0038


	//----- nvinfo : EIATTR_PARAM_CBANK
	.align		4
        /*00b8*/ 	.byte	0x04, 0x0a
        /*00ba*/ 	.short	(.L_182 - .L_181)
	.align		4
.L_181:
        /*00bc*/ 	.word	index@(.nv.constant0._Z16calculate_pointsPsPfS0_ifiS0_S0_)
        /*00c0*/ 	.short	0x0380
        /*00c2*/ 	.short	0x0038


	//----- nvinfo : EIATTR_SW_WAR
	.align		4
.L_182:
        /*00c4*/ 	.byte	0x04, 0x36
        /*00c6*/ 	.short	(.L_184 - .L_183)
.L_183:
        /*00c8*/ 	.word	0x00000008
.L_184:


//--------------------- .nv.info._Z21populate_sin_cos_mapsPfS_ --------------------------
	.section	.nv.info._Z21populate_sin_cos_mapsPfS_,"",@"SHT_CUDA_INFO"
	.sectionflags	@""
	.align	4


	//----- nvinfo : EIATTR_CUDA_API_VERSION
	.align		4
        /*0000*/ 	.byte	0x04, 0x37
        /*0002*/ 	.short	(.L_186 - .L_185)
.L_185:
        /*0004*/ 	.word	0x00000082


	//----- nvinfo : EIATTR_KPARAM_INFO
	.align		4
.L_186:
        /*0008*/ 	.byte	0x04, 0x17
        /*000a*/ 	.short	(.L_188 - .L_187)
.L_187:
        /*000c*/ 	.word	0x00000000
        /*0010*/ 	.short	0x0001
        /*0012*/ 	.short	0x0008
        /*0014*/ 	.byte	0x00, 0xf5, 0x21, 0x00


	//----- nvinfo : EIATTR_KPARAM_INFO
	.align		4
.L_188:
        /*0018*/ 	.byte	0x04, 0x17
        /*001a*/ 	.short	(.L_190 - .L_189)
.L_189:
        /*001c*/ 	.word	0x00000000
        /*0020*/ 	.short	0x0000
        /*0022*/ 	.short	0x0000
        /*0024*/ 	.byte	0x00, 0xf5, 0x21, 0x00


	//----- nvinfo : EIATTR_SPARSE_MMA_MASK
	.align		4
.L_190:
        /*0028*/ 	.byte	0x03, 0x50
        /*002a*/ 	.short	0x0000


	//----- nvinfo : EIATTR_MAXREG_COUNT
	.align		4
        /*002c*/ 	.byte	0x03, 0x1b
        /*002e*/ 	.short	0x00ff


	//----- nvinfo : EIATTR_MERCURY_ISA_VERSION
	.align		4
        /*0030*/ 	.byte	0x03, 0x5f
        /*0032*/ 	.short	0x0101


	//----- nvinfo : EIATTR_VRC_CTA_INIT_COUNT
	.align		4
        /*0034*/ 	.byte	0x02, 0x4a
	.zero		1
	.zero		1


	//----- nvinfo : EIATTR_EXIT_INSTR_OFFSETS
	.align		4
        /*0038*/ 	.byte	0x04, 0x1c
        /*003a*/ 	.short	(.L_192 - .L_191)


	//   ....[0]....
.L_191:
        /*003c*/ 	.word	0x00000830


	//----- nvinfo : EIATTR_CRS_STACK_SIZE
	.align		4
.L_192:
        /*0040*/ 	.byte	0x04, 0x1e
        /*0042*/ 	.short	(.L_194 - .L_193)
.L_193:
        /*0044*/ 	.word	0x00000000


	//----- nvinfo : EIATTR_CBANK_PARAM_SIZE
	.align		4
.L_194:
        /*0048*/ 	.byte	0x03, 0x19
        /*004a*/ 	.short	0x0010


	//----- nvinfo : EIATTR_PARAM_CBANK
	.align		4
        /*004c*/ 	.byte	0x04, 0x0a
        /*004e*/ 	.short	(.L_196 - .L_195)
	.align		4
.L_195:
        /*0050*/ 	.word	index@(.nv.constant0._Z21populate_sin_cos_mapsPfS_)
        /*0054*/ 	.short	0x0380
        /*0056*/ 	.short	0x0010


	//----- nvinfo : EIATTR_SW_WAR
	.align		4
.L_196:
        /*0058*/ 	.byte	0x04, 0x36
        /*005a*/ 	.short	(.L_198 - .L_197)
.L_197:
        /*005c*/ 	.word	0x00000008
.L_198:


//--------------------- .nv.callgraph             --------------------------
	.section	.nv.callgraph,"",@"SHT_CUDA_CALLGRAPH"
	.align	4
	.sectionentsize	8
	.align		4
        /*0000*/ 	.word	0x00000000
	.align		4
        /*0004*/ 	.word	0xffffffff
	.align		4
        /*0008*/ 	.word	0x00000000
	.align		4
        /*000c*/ 	.word	0xfffffffe
	.align		4
        /*0010*/ 	.word	0x00000000
	.align		4
        /*0014*/ 	.word	0xfffffffd
	.align		4
        /*0018*/ 	.word	0x00000000
	.align		4
        /*001c*/ 	.word	0xfffffffc


//--------------------- .nv.constant4             --------------------------
	.section	.nv.constant4,"a",@progbits
	.align	8
	.align		8
.nv.constant4:
        /*0000*/ 	.dword	__cudart_i2opi_f


//--------------------- .text._Z20map_points_to_pixelsPfS_ffff --------------------------
	.section	.text._Z20map_points_to_pixelsPfS_ffff,"ax",@progbits
	.align	128
        .global         _Z20map_points_to_pixelsPfS_ffff
        .type           _Z20map_points_to_pixelsPfS_ffff,@function
        .size           _Z20map_points_to_pixelsPfS_ffff,(.L_x_37 - _Z20map_points_to_pixelsPfS_ffff)
        .other          _Z20map_points_to_pixelsPfS_ffff,@"STO_CUDA_ENTRY STV_DEFAULT"
_Z20map_points_to_pixelsPfS_ffff:
.text._Z20map_points_to_pixelsPfS_ffff:
[----:B------:R-:W-:Y:S01]  /*0000*/  LDC R1, c[0x0][0x37c] ;  /* 0x0000df00ff017b82 */ /* 0x000fe20000000800 */
[----:B------:R-:W0:Y:S07]  /*0010*/  S2R R0, SR_TID.X ;  /* 0x0000000000007919 */ /* 0x000e2e0000002100 */
[----:B------:R-:W0:Y:S01]  /*0020*/  S2UR UR6, SR_CTAID.X ;  /* 0x00000000000679c3 */ /* 0x000e220000002500 */
[----:B------:R-:W1:Y:S07]  /*0030*/  LDCU.64 UR4, c[0x0][0x358] ;  /* 0x00006b00ff0477ac */ /* 0x000e6e0008000a00 */
[----:B------:R-:W0:Y:S08]  /*0040*/  LDC R7, c[0x0][0x360] ;  /* 0x0000d800ff077b82 */ /* 0x000e300000000800 */
[----:B------:R-:W2:Y:S08]  /*0050*/  LDC.64 R2, c[0x0][0x380] ;  /* 0x0000e000ff027b82 */ /* 0x000eb00000000a00 */
[----:B------:R-:W3:Y:S01]  /*0060*/  LDC.64 R8, c[0x0][0x390] ;  /* 0x0000e400ff087b82 */ /* 0x000ee20000000a00 */
[----:B0-----:R-:W-:-:S07]  /*0070*/  IMAD R7, R7, UR6, R0 ;  /* 0x0000000607077c24 */ /* 0x001fce000f8e0200 */
[----:B------:R-:W0:Y:S01]  /*0080*/  LDC.64 R4, c[0x0][0x388] ;  /* 0x0000e200ff047b82 */ /* 0x000e220000000a00 */
[----:B--2---:R-:W-:-:S05]  /*0090*/  IMAD.WIDE.U32 R2, R7, 0x4, R2 ;  /* 0x0000000407027825 */ /* 0x004fca00078e0002 */
[----:B-1----:R-:W3:Y:S01]  /*00a0*/  LDG.E R0, desc[UR4][R2.64] ;  /* 0x0000000402007981 */ /* 0x002ee2000c1e1900 */
[----:B0-----:R-:W-:Y:S02]  /*00b0*/  IMAD.WIDE.U32 R4, R7, 0x4, R4 ;  /* 0x0000000407047825 */ /* 0x001fe400078e0004 */
[----:B------:R-:W0:Y:S02]  /*00c0*/  LDC.64 R6, c[0x0][0x398] ;  /* 0x0000e600ff067b82 */ /* 0x000e240000000a00 */
[----:B---3--:R-:W-:-:S05]  /*00d0*/  FFMA R9, R0, R8, R9 ;  /* 0x0000000800097223 */ /* 0x008fca0000000009 */
[----:B------:R-:W-:Y:S04]  /*00e0*/  STG.E desc[UR4][R2.64], R9 ;  /* 0x0000000902007986 */ /* 0x000fe8000c101904 */
[----:B------:R-:W0:Y:S02]  /*00f0*/  LDG.E R0, desc[UR4][R4.64] ;  /* 0x0000000404007981 */ /* 0x000e24000c1e1900 */
[----:B0-----:R-:W-:-:S05]  /*0100*/  FFMA R7, R0, R6, R7 ;  /* 0x0000000600077223 */ /* 0x001fca0000000007 */
[----:B------:R-:W-:Y:S01]  /*0110*/  STG.E desc[UR4][R4.64], R7 ;  /* 0x0000000704007986 */ /* 0x000fe2000c101904 */
[----:B------:R-:W-:Y:S05]  /*0120*/  EXIT ;  /* 0x000000000000794d */ /* 0x000fea0003800000 */
.L_x_0:
[----:B------:R-:W-:-:S00]  /*0130*/  BRA `(.L_x_0) ;  /* 0xfffffffc00fc7947 */ /* 0x000fc0000383ffff */
[----:B------:R-:W-:-:S00]  /*0140*/  NOP ;  /* 0x0000000000007918 */ /* 0x000fc00000000000 */
        /* <DEDUP_REMOVED lines=11> */
.L_x_37:


//--------------------- .text._Z12calculateMaxPfS_S_im --------------------------
	.section	.text._Z12calculateMaxPfS_S_im,"ax",@progbits
	.align	128
        .global         _Z12calculateMaxPfS_S_im
        .type           _Z12calculateMaxPfS_S_im,@function
        .size           _Z12calculateMaxPfS_S_im,(.L_x_38 - _Z12calculateMaxPfS_S_im)
        .other          _Z12calculateMaxPfS_S_im,@"STO_CUDA_ENTRY STV_DEFAULT"
_Z12calculateMaxPfS_S_im:
.text._Z12calculateMaxPfS_S_im:
[----:B------:R-:W-:Y:S01]  /*0000*/  LDC R1, c[0x0][0x37c] ;  /* 0x0000df00ff017b82 */ /* 0x000fe20000000800 */
[----:B------:R-:W0:Y:S07]  /*0010*/  S2R R3, SR_TID.X ;  /* 0x0000000000037919 */ /* 0x000e2e0000002100 */
[----:B------:R-:W0:Y:S01]  /*0020*/  S2UR UR4, SR_CTAID.X ;  /* 0x00000000000479c3 */ /* 0x000e220000002500 */
[----:B------:R-:W1:Y:S01]  /*0030*/  LDCU.64 UR6, c[0x0][0x3a0] ;  /* 0x00007400ff0677ac */ /* 0x000e620008000a00 */
[----:B------:R-:W2:Y:S06]  /*0040*/  LDCU.64 UR8, c[0x0][0x358] ;  /* 0x00006b00ff0877ac */ /* 0x000eac0008000a00 */
[----:B------:R-:W0:Y:S01]  /*0050*/  LDC R0, c[0x0][0x360] ;  /* 0x0000d800ff007b82 */ /* 0x000e220000000800 */
[----:B------:R-:W3:Y:S01]  /*0060*/  LDCU UR5, c[0x0][0x398] ;  /* 0x00007300ff0577ac */ /* 0x000ee20008000800 */
[----:B0-----:R-:W-:-:S05]  /*0070*/  IMAD R0, R0, UR4, R3 ;  /* 0x0000000400007c24 */ /* 0x001fca000f8e0203 */
[----:B-1----:R-:W-:-:S04]  /*0080*/  ISETP.GE.U32.AND P0, PT, R0, UR6, PT ;  /* 0x0000000600007c0c */ /* 0x002fc8000bf06070 */
[----:B------:R-:W-:-:S13]  /*0090*/  ISETP.GE.U32.AND.EX P0, PT, RZ, UR7, PT, P0 ;  /* 0x00000007ff007c0c */ /* 0x000fda000bf06100 */
[----:B------:R-:W0:Y:S01]  /*00a0*/  @!P0 LDC.64 R6, c[0x0][0x380] ;  /* 0x0000e000ff068b82 */ /* 0x000e220000000a00 */
[----:B------:R-:W-:-:S04]  /*00b0*/  @!P0 IMAD.SHL.U32 R3, R0, 0x2, RZ ;  /* 0x0000000200038824 */ /* 0x000fc800078e00ff */
[----:B0-----:R-:W-:-:S05]  /*00c0*/  @!P0 IMAD.WIDE.U32 R4, R3, 0x4, R6 ;  /* 0x0000000403048825 */ /* 0x001fca00078e0006 */
[----:B--2---:R-:W2:Y:S04]  /*00d0*/  @!P0 LDG.E R2, desc[UR8][R4.64] ;  /* 0x0000000804028981 */ /* 0x004ea8000c1e1900 */
[----:B------:R-:W2:Y:S02]  /*00e0*/  @!P0 LDG.E R9, desc[UR8][R4.64+0x4] ;  /* 0x0000040804098981 */ /* 0x000ea4000c1e1900 */
[----:B--2---:R-:W-:Y:S02]  /*00f0*/  @!P0 FSETP.GEU.AND P1, PT, R2, R9, PT ;  /* 0x000000090200820b */ /* 0x004fe40003f2e000 */
[----:B------:R-:W0:Y:S02]  /*0100*/  LDC.64 R8, c[0x0][0x388] ;  /* 0x0000e200ff087b82 */ /* 0x000e240000000a00 */
[----:B------:R-:W-:-:S05]  /*0110*/  @!P0 SEL R2, RZ, 0x1, P1 ;  /* 0x00000001ff028807 */ /* 0x000fca0000800000 */
[----:B------:R-:W-:-:S04]  /*0120*/  @!P0 IMAD.IADD R3, R3, 0x1, R2 ;  /* 0x0000000103038824 */ /* 0x000fc800078e0202 */
[----:B------:R-:W-:-:S06]  /*0130*/  @!P0 IMAD.WIDE.U32 R6, R3, 0x4, R6 ;  /* 0x0000000403068825 */ /* 0x000fcc00078e0006 */
[----:B------:R-:W2:Y:S01]  /*0140*/  @!P0 LDG.E R7, desc[UR8][R6.64] ;  /* 0x0000000806078981 */ /* 0x000ea2000c1e1900 */
[----:B---3--:R-:W-:Y:S01]  /*0150*/  UISETP.GE.AND UP0, UPT, UR5, 0x2, UPT ;  /* 0x000000020500788c */ /* 0x008fe2000bf06270 */
[----:B0-----:R-:W-:-:S05]  /*0160*/  IMAD.WIDE.U32 R2, R0, 0x4, R8 ;  /* 0x0000000400027825 */ /* 0x001fca00078e0008 */
[----:B--2---:R0:W-:Y:S01]  /*0170*/  @!P0 STG.E desc[UR8][R2.64], R7 ;  /* 0x0000000702008986 */ /* 0x0041e2000c101908 */
[----:B------:R-:W-:Y:S06]  /*0180*/  BAR.SYNC.DEFER_BLOCKING 0x0 ;  /* 0x0000000000007b1d */ /* 0x000fec0000010000 */
[----:B------:R-:W-:Y:S05]  /*0190*/  BRA.U !UP0, `(.L_x_1) ;  /* 0x0000000508907547 */ /* 0x000fea000b800000 */
[----:B------:R-:W-:Y:S01]  /*01a0*/  UIADD3 UR4, UPT, UPT, UR5, -0x1, URZ ;  /* 0xffffffff05047890 */ /* 0x000fe2000fffe0ff */
[----:B------:R-:W-:Y:S01]  /*01b0*/  IMAD.SHL.U32 R6, R0, 0x2, RZ ;  /* 0x0000000200067824 */ /* 0x000fe200078e00ff */
[----:B------:R-:W-:Y:S01]  /*01c0*/  UIADD3 UR5, UPT, UPT, UR5, -0x2, URZ ;  /* 0xfffffffe05057890 */ /* 0x000fe2000fffe0ff */
[----:B------:R-:W1:Y:S02]  /*01d0*/  LDCU.64 UR10, c[0x0][0x3a0] ;  /* 0x00007400ff0a77ac */ /* 0x000e640008000a00 */
[----:B------:R-:W-:Y:S01]  /*01e0*/  IMAD.WIDE.U32 R4, R6, 0x4, R8 ;  /* 0x0000000406047825 */ /* 0x000fe200078e0008 */
[----:B------:R-:W-:Y:S02]  /*01f0*/  UISETP.GE.U32.AND UP0, UPT, UR5, 0x3, UPT ;  /* 0x000000030500788c */ /* 0x000fe4000bf06070 */
[----:B------:R-:W-:-:S07]  /*0200*/  ULOP3.LUT UR6, UR4, 0x3, URZ, 0xc0, !UPT ;  /* 0x0000000304067892 */ /* 0x000fce000f8ec0ff */
[----:B------:R-:W-:Y:S05]  /*0210*/  BRA.U !UP0, `(.L_x_2) ;  /* 0x0000000508107547 */ /* 0x000fea000b800000 */
[----:B------:R-:W2:Y:S01]  /*0220*/  LDC.64 R8, c[0x0][0x388] ;  /* 0x0000e200ff087b82 */ /* 0x000ea20000000a00 */
[----:B------:R-:W-:-:S04]  /*0230*/  ULOP3.LUT UR4, UR4, 0xfffffffc, URZ, 0xc0, !UPT ;  /* 0xfffffffc04047892 */ /* 0x000fc8000f8ec0ff */
[----:B------:R-:W-:-:S12]  /*0240*/  UIADD3 UR4, UPT, UPT, -UR4, URZ, URZ ;  /* 0x000000ff04047290 */ /* 0x000fd8000fffe1ff */
.L_x_5:
[----:B-1----:R-:W-:Y:S02]  /*0250*/  USHF.R.U64 UR5, UR10, 0x1, UR11 ;  /* 0x000000010a057899 */ /* 0x002fe4000800120b */
[----:B------:R-:W-:-:S04]  /*0260*/  USHF.R.U32.HI UR7, URZ, 0x1, UR11 ;  /* 0x00000001ff077899 */ /* 0x000fc8000801160b */
[----:B------:R-:W-:Y:S02]  /*0270*/  ISETP.LT.U32.AND P1, PT, R0, UR5, PT ;  /* 0x0000000500007c0c */ /* 0x000fe4000bf21070 */
[----:B0-----:R-:W-:-:S04]  /*0280*/  MOV R7, UR7 ;  /* 0x0000000700077c02 */ /* 0x001fc80008000f00 */
[----:B------:R-:W-:-:S13]  /*0290*/  ISETP.GT.U32.AND.EX P1, PT, R7, RZ, PT, P1 ;  /* 0x000000ff0700720c */ /* 0x000fda0003f24110 */
[----:B------:R-:W3:Y:S01]  /*02a0*/  @P1 LDG.E R7, desc[UR8][R4.64] ;  /* 0x0000000804071981 */ /* 0x000ee2000c1e1900 */
[----:B------:R-:W0:Y:S03]  /*02b0*/  @P1 LDC.64 R10, c[0x0][0x388] ;  /* 0x0000e200ff0a1b82 */ /* 0x000e260000000a00 */
[----:B------:R-:W3:Y:S02]  /*02c0*/  @P1 LDG.E R12, desc[UR8][R4.64+0x4] ;  /* 0x00000408040c1981 */ /* 0x000ee4000c1e1900 */
[----:B---3--:R-:W-:Y:S01]  /*02d0*/  FSETP.GEU.AND P0, PT, R7, R12, P1 ;  /* 0x0000000c0700720b */ /* 0x008fe20000f0e000 */
[----:B------:R-:W-:-:S12]  /*02e0*/  @P1 VIADD R7, R6, 0x1 ;  /* 0x0000000106071836 */ /* 0x000fd80000000000 */
[----:B------:R-:W-:-:S04]  /*02f0*/  @P0 IMAD.MOV R7, RZ, RZ, R6 ;  /* 0x000000ffff070224 */ /* 0x000fc800078e0206 */
[----:B0-----:R-:W-:-:S05]  /*0300*/  @P1 IMAD.WIDE.U32 R10, R7, 0x4, R10 ;  /* 0x00000004070a1825 */ /* 0x001fca00078e000a */
[----:B------:R-:W3:Y:S01]  /*0310*/  @P1 LDG.E R7, desc[UR8][R10.64] ;  /* 0x000000080a071981 */ /* 0x000ee2000c1e1900 */
[----:B------:R-:W-:Y:S02]  /*0320*/  USHF.R.U64 UR5, UR10, 0x2, UR11 ;  /* 0x000000020a057899 */ /* 0x000fe4000800120b */
[----:B------:R-:W-:-:S04]  /*0330*/  USHF.R.U32.HI UR7, URZ, 0x2, UR11 ;  /* 0x00000002ff077899 */ /* 0x000fc8000801160b */
[----:B------:R-:W-:Y:S02]  /*0340*/  ISETP.LT.U32.AND P0, PT, R0, UR5, PT ;  /* 0x0000000500007c0c */ /* 0x000fe4000bf01070 */
[----:B------:R-:W-:-:S04]  /*0350*/  MOV R12, UR7 ;  /* 0x00000007000c7c02 */ /* 0x000fc80008000f00 */
[----:B------:R-:W-:-:S13]  /*0360*/  ISETP.GT.U32.AND.EX P0, PT, R12, RZ, PT, P0 ;  /* 0x000000ff0c00720c */ /* 0x000fda0003f04100 */
[----:B------:R-:W0:Y:S01]  /*0370*/  @P0 LDC.64 R12, c[0x0][0x388] ;  /* 0x0000e200ff0c0b82 */ /* 0x000e220000000a00 */
[----:B---3--:R1:W-:Y:S07]  /*0380*/  @P1 STG.E desc[UR8][R2.64], R7 ;  /* 0x0000000702001986 */ /* 0x0083ee000c101908 */
[----:B------:R-:W-:Y:S06]  /*0390*/  BAR.SYNC.DEFER_BLOCKING 0x0 ;  /* 0x0000000000007b1d */ /* 0x000fec0000010000 */
[----:B------:R-:W3:Y:S04]  /*03a0*/  @P0 LDG.E R14, desc[UR8][R4.64] ;  /* 0x00000008040e0981 */ /* 0x000ee8000c1e1900 */
[----:B------:R-:W3:Y:S01]  /*03b0*/  @P0 LDG.E R15, desc[UR8][R4.64+0x4] ;  /* 0x00000408040f0981 */ /* 0x000ee2000c1e1900 */
[----:B------:R-:W-:Y:S01]  /*03c0*/  @P0 VIADD R10, R6, 0x1 ;  /* 0x00000001060a0836 */ /* 0x000fe20000000000 */
[----:B---3--:R-:W-:-:S13]  /*03d0*/  FSETP.GEU.AND P1, PT, R14, R15, P0 ;  /* 0x0000000f0e00720b */ /* 0x008fda000072e000 */
[----:B------:R-:W-:-:S04]  /*03e0*/  @P1 IMAD.MOV R10, RZ, RZ, R6 ;  /* 0x000000ffff0a1224 */ /* 0x000fc800078e0206 */
[----:B0-----:R-:W-:-:S05]  /*03f0*/  @P0 IMAD.WIDE.U32 R10, R10, 0x4, R12 ;  /* 0x000000040a0a0825 */ /* 0x001fca00078e000c */
[----:B------:R-:W3:Y:S01]  /*0400*/  @P0 LDG.E R15, desc[UR8][R10.64] ;  /* 0x000000080a0f0981 */ /* 0x000ee2000c1e1900 */
[----:B------:R-:W-:Y:S02]  /*0410*/  USHF.R.U64 UR5, UR10, 0x3, UR11 ;  /* 0x000000030a057899 */ /* 0x000fe4000800120b */
[----:B------:R-:W-:-:S04]  /*0420*/  USHF.R.U32.HI UR7, URZ, 0x3, UR11 ;  /* 0x00000003ff077899 */ /* 0x000fc8000801160b */
[----:B------:R-:W-:Y:S02]  /*0430*/  ISETP.LT.U32.AND P1, PT, R0, UR5, PT ;  /* 0x0000000500007c0c */ /* 0x000fe4000bf21070 */
[----:B-1----:R-:W-:-:S04]  /*0440*/  MOV R7, UR7 ;  /* 0x0000000700077c02 */ /* 0x002fc80008000f00 */
[----:B------:R-:W-:-:S13]  /*0450*/  ISETP.GT.U32.AND.EX P1, PT, R7, RZ, PT, P1 ;  /* 0x000000ff0700720c */ /* 0x000fda0003f24110 */
[----:B------:R-:W0:Y:S01]  /*0460*/  @P1 LDC.64 R12, c[0x0][0x388] ;  /* 0x0000e200ff0c1b82 */ /* 0x000e220000000a00 */
[----:B---3--:R1:W-:Y:S07]  /*0470*/  @P0 STG.E desc[UR8][R2.64], R15 ;  /* 0x0000000f02000986 */ /* 0x0083ee000c101908 */
[----:B------:R-:W-:Y:S06]  /*0480*/  BAR.SYNC.DEFER_BLOCKING 0x0 ;  /* 0x0000000000007b1d */ /* 0x000fec0000010000 */
[----:B------:R-:W3:Y:S04]  /*0490*/  @P1 LDG.E R7, desc[UR8][R4.64] ;  /* 0x0000000804071981 */ /* 0x000ee8000c1e1900 */
[----:B------:R-:W3:Y:S02]  /*04a0*/  @P1 LDG.E R14, desc[UR8][R4.64+0x4] ;  /* 0x00000408040e1981 */ /* 0x000ee4000c1e1900 */
[----:B---3--:R-:W-:Y:S01]  /*04b0*/  FSETP.GEU.AND P0, PT, R7, R14, P1 ;  /* 0x0000000e0700720b */ /* 0x008fe20000f0e000 */
[----:B------:R-:W-:-:S12]  /*04c0*/  @P1 VIADD R7, R6, 0x1 ;  /* 0x0000000106071836 */ /* 0x000fd80000000000 */
[----:B------:R-:W-:-:S04]  /*04d0*/  @P0 IMAD.MOV R7, RZ, RZ, R6 ;  /* 0x000000ffff070224 */ /* 0x000fc800078e0206 */
[----:B0-----:R-:W-:-:S06]  /*04e0*/  @P1 IMAD.WIDE.U32 R10, R7, 0x4, R12 ;  /* 0x00000004070a1825 */ /* 0x001fcc00078e000c */
[----:B------:R-:W3:Y:S01]  /*04f0*/  @P1 LDG.E R11, desc[UR8][R10.64] ;  /* 0x000000080a0b1981 */ /* 0x000ee2000c1e1900 */
[----:B------:R-:W-:Y:S01]  /*0500*/  USHF.R.U64 UR10, UR10, 0x4, UR11 ;  /* 0x000000040a0a7899 */ /* 0x000fe2000800120b */
[----:B------:R-:W-:Y:S01]  /*0510*/  BSSY.RECONVERGENT B0, `(.L_x_3) ;  /* 0x0000012000007945 */ /* 0x000fe20003800200 */
[----:B------:R-:W-:Y:S02]  /*0520*/  USHF.R.U32.HI UR11, URZ, 0x4, UR11 ;  /* 0x00000004ff0b7899 */ /* 0x000fe4000801160b */
[----:B------:R-:W-:Y:S02]  /*0530*/  UIADD3 UR4, UPT, UPT, UR4, 0x4, URZ ;  /* 0x0000000404047890 */ /* 0x000fe4000fffe0ff */
[----:B------:R-:W-:Y:S02]  /*0540*/  ISETP.LT.U32.AND P0, PT, R0, UR10, PT ;  /* 0x0000000a00007c0c */ /* 0x000fe4000bf01070 */
[----:B------:R-:W-:Y:S01]  /*0550*/  MOV R7, UR11 ;  /* 0x0000000b00077c02 */ /* 0x000fe20008000f00 */
[----:B------:R-:W-:-:S03]  /*0560*/  UISETP.NE.AND UP0, UPT, UR4, URZ, UPT ;  /* 0x000000ff0400728c */ /* 0x000fc6000bf05270 */
[----:B------:R-:W-:Y:S01]  /*0570*/  ISETP.GT.U32.AND.EX P0, PT, R7, RZ, PT, P0 ;  /* 0x000000ff0700720c */ /* 0x000fe20003f04100 */
[----:B---3--:R1:W-:Y:S01]  /*0580*/  @P1 STG.E desc[UR8][R2.64], R11 ;  /* 0x0000000b02001986 */ /* 0x0083e2000c101908 */
[----:B------:R-:W-:Y:S11]  /*0590*/  BAR.SYNC.DEFER_BLOCKING 0x0 ;  /* 0x0000000000007b1d */ /* 0x000ff60000010000 */
[----:B------:R-:W-:Y:S05]  /*05a0*/  @!P0 BRA `(.L_x_4) ;  /* 0x0000000000208947 */ /* 0x000fea0003800000 */
[----:B------:R-:W3:Y:S04]  /*05b0*/  LDG.E R7, desc[UR8][R4.64] ;  /* 0x0000000804077981 */ /* 0x000ee8000c1e1900 */
[----:B------:R-:W3:Y:S01]  /*05c0*/  LDG.E R10, desc[UR8][R4.64+0x4] ;  /* 0x00000408040a7981 */ /* 0x000ee2000c1e1900 */
[----:B-1----:R-:W-:Y:S01]  /*05d0*/  VIADD R11, R6, 0x1 ;  /* 0x00000001060b7836 */ /* 0x002fe20000000000 */
[----:B---3--:R-:W-:-:S13]  /*05e0*/  FSETP.GEU.AND P0, PT, R7, R10, PT ;  /* 0x0000000a0700720b */ /* 0x008fda0003f0e000 */
[----:B------:R-:W-:-:S04]  /*05f0*/  @P0 IMAD.MOV R11, RZ, RZ, R6 ;  /* 0x000000ffff0b0224 */ /* 0x000fc800078e0206 */
[----:B--2---:R-:W-:-:S06]  /*0600*/  IMAD.WIDE.U32 R10, R11, 0x4, R8 ;  /* 0x000000040b0a7825 */ /* 0x004fcc00078e0008 */
[----:B------:R-:W2:Y:S04]  /*0610*/  LDG.E R11, desc[UR8][R10.64] ;  /* 0x000000080a0b7981 */ /* 0x000ea8000c1e1900 */
[----:B--2---:R0:W-:Y:S02]  /*0620*/  STG.E desc[UR8][R2.64], R11 ;  /* 0x0000000b02007986 */ /* 0x0041e4000c101908 */
.L_x_4:
[----:B------:R-:W-:Y:S05]  /*0630*/  BSYNC.RECONVERGENT B0 ;  /* 0x0000000000007941 */ /* 0x000fea0003800200 */
.L_x_3:
[----:B------:R-:W-:Y:S06]  /*0640*/  BAR.SYNC.DEFER_BLOCKING 0x0 ;  /* 0x0000000000007b1d */ /* 0x000fec0000010000 */
[----:B------:R-:W-:Y:S05]  /*0650*/  BRA.U UP0, `(.L_x_5) ;  /* 0xfffffff900fc7547 */ /* 0x000fea000b83ffff */
.L_x_2:
[----:B------:R-:W-:-:S09]  /*0660*/  UISETP.NE.AND UP0, UPT, UR6, URZ, UPT ;  /* 0x000000ff0600728c */ /* 0x000fd2000bf05270 */
[----:B------:R-:W-:Y:S05]  /*0670*/  BRA.U !UP0, `(.L_x_1) ;  /* 0x0000000108587547 */ /* 0x000fea000b800000 */
[----:B01----:R-:W0:Y:S01]  /*0680*/  LDC.64 R10, c[0x0][0x388] ;  /* 0x0000e200ff0a7b82 */ /* 0x003e220000000a00 */
[----:B------:R-:W-:-:S12]  /*0690*/  UIADD3 UR4, UPT, UPT, -UR6, URZ, URZ ;  /* 0x000000ff06047290 */ /* 0x000fd8000fffe1ff */
.L_x_8:
[----:B------:R-:W-:Y:S01]  /*06a0*/  USHF.R.U64 UR10, UR10, 0x1, UR11 ;  /* 0x000000010a0a7899 */ /* 0x000fe2000800120b */
[----:B------:R-:W-:Y:S01]  /*06b0*/  BSSY.RECONVERGENT B0, `(.L_x_6) ;  /* 0x0000010000007945 */ /* 0x000fe20003800200 */
[----:B------:R-:W-:Y:S02]  /*06c0*/  USHF.R.U32.HI UR11, URZ, 0x1, UR11 ;  /* 0x00000001ff0b7899 */ /* 0x000fe4000801160b */
[----:B------:R-:W-:Y:S02]  /*06d0*/  UIADD3 UR4, UPT, UPT, UR4, 0x1, URZ ;  /* 0x0000000104047890 */ /* 0x000fe4000fffe0ff */
[----:B------:R-:W-:Y:S02]  /*06e0*/  ISETP.LT.U32.AND P0, PT, R0, UR10, PT ;  /* 0x0000000a00007c0c */ /* 0x000fe4000bf01070 */
[----:B------:R-:W-:Y:S01]  /*06f0*/  MOV R7, UR11 ;  /* 0x0000000b00077c02 */ /* 0x000fe20008000f00 */
[----:B------:R-:W-:-:S03]  /*0700*/  UISETP.NE.AND UP0, UPT, UR4, URZ, UPT ;  /* 0x000000ff0400728c */ /* 0x000fc6000bf05270 */
[----:B------:R-:W-:-:S13]  /*0710*/  ISETP.GT.U32.AND.EX P0, PT, R7, RZ, PT, P0 ;  /* 0x000000ff0700720c */ /* 0x000fda0003f04100 */
[----:B-1----:R-:W-:Y:S05]  /*0720*/  @!P0 BRA `(.L_x_7) ;  /* 0x0000000000208947 */ /* 0x002fea0003800000 */
[----:B------:R-:W3:Y:S04]  /*0730*/  LDG.E R7, desc[UR8][R4.64] ;  /* 0x0000000804077981 */ /* 0x000ee8000c1e1900 */
[----:B--2---:R-:W3:Y:S01]  /*0740*/  LDG.E R8, desc[UR8][R4.64+0x4] ;  /* 0x0000040804087981 */ /* 0x004ee2000c1e1900 */
[----:B------:R-:W-:Y:S01]  /*0750*/  VIADD R9, R6, 0x1 ;  /* 0x0000000106097836 */ /* 0x000fe20000000000 */
[----:B---3--:R-:W-:-:S13]  /*0760*/  FSETP.GEU.AND P0, PT, R7, R8, PT ;  /* 0x000000080700720b */ /* 0x008fda0003f0e000 */
[----:B------:R-:W-:-:S05]  /*0770*/  @P0 IADD3 R9, PT, PT, R6, RZ, RZ ;  /* 0x000000ff06090210 */ /* 0x000fca0007ffe0ff */
[----:B0-----:R-:W-:-:S06]  /*0780*/  IMAD.WIDE.U32 R8, R9, 0x4, R10 ;  /* 0x0000000409087825 */ /* 0x001fcc00078e000a */
[----:B------:R-:W2:Y:S04]  /*0790*/  LDG.E R9, desc[UR8][R8.64] ;  /* 0x0000000808097981 */ /* 0x000ea8000c1e1900 */
[----:B--2---:R1:W-:Y:S02]  /*07a0*/  STG.E desc[UR8][R2.64], R9 ;  /* 0x0000000902007986 */ /* 0x0043e4000c101908 */
.L_x_7:
[----:B------:R-:W-:Y:S05]  /*07b0*/  BSYNC.RECONVERGENT B0 ;  /* 0x0000000000007941 */ /* 0x000fea0003800200 */
.L_x_6:
[----:B------:R-:W-:Y:S06]  /*07c0*/  BAR.SYNC.DEFER_BLOCKING 0x0 ;  /* 0x0000000000007b1d */ /* 0x000fec0000010000 */
[----:B------:R-:W-:Y:S05]  /*07d0*/  BRA.U UP0, `(.L_x_8) ;  /* 0xfffffffd00b07547 */ /* 0x000fea000b83ffff */
.L_x_1:
[----:B01----:R-:W0:Y:S02]  /*07e0*/  LDC.64 R2, c[0x0][0x388] ;  /* 0x0000e200ff027b82 */ /* 0x003e240000000a00 */
[----:B0-----:R-:W3:Y:S06]  /*07f0*/  LDG.E R3, desc[UR8][R2.64] ;  /* 0x0000000802037981 */ /* 0x001eec000c1e1900 */
[----:B------:R-:W3:Y:S02]  /*0800*/  LDC.64 R4, c[0x0][0x390] ;  /* 0x0000e400ff047b82 */ /* 0x000ee40000000a00 */
[----:B---3--:R-:W-:Y:S01]  /*0810*/  STG.E desc[UR8][R4.64], R3 ;  /* 0x0000000304007986 */ /* 0x008fe2000c101908 */
[----:B------:R-:W-:Y:S05]  /*0820*/  EXIT ;  /* 0x000000000000794d */ /* 0x000fea0003800000 */
.L_x_9:
        /* <DEDUP_REMOVED lines=13> */
.L_x_38:


//--------------------- .text._Z29calculateMax_single_iterationPfS_ --------------------------
	.section	.text._Z29calculateMax_single_iterationPfS_,"ax",@progbits
	.align	128
        .global         _Z29calculateMax_single_iterationPfS_
        .type           _Z29calculateMax_single_iterationPfS_,@function
        .size           _Z29calculateMax_single_iterationPfS_,(.L_x_39 - _Z29calculateMax_single_iterationPfS_)
        .other          _Z29calculateMax_single_iterationPfS_,@"STO_CUDA_ENTRY STV_DEFAULT"
_Z29calculateMax_single_iterationPfS_:
.text._Z29calculateMax_single_iterationPfS_:
[----:B------:R-:W-:Y:S01]  /*0000*/  LDC R1, c[0x0][0x37c] ;  /* 0x0000df00ff017b82 */ /* 0x000fe20000000800 */
[----:B------:R-:W0:Y:S07]  /*0010*/  S2R R0, SR_TID.X ;  /* 0x0000000000007919 */ /* 0x000e2e0000002100 */
[----:B------:R-:W0:Y:S01]  /*0020*/  S2UR UR6, SR_CTAID.X ;  /* 0x00000000000679c3 */ /* 0x000e220000002500 */
[----:B------:R-:W1:Y:S07]  /*0030*/  LDCU.64 UR4, c[0x0][0x358] ;  /* 0x00006b00ff0477ac */ /* 0x000e6e0008000a00 */
[----:B------:R-:W0:Y:S08]  /*0040*/  LDC R9, c[0x0][0x360] ;  /* 0x0000d800ff097b82 */ /* 0x000e300000000800 */
[----:B------:R-:W2:Y:S01]  /*0050*/  LDC.64 R4, c[0x0][0x380] ;  /* 0x0000e000ff047b82 */ /* 0x000ea20000000a00 */
[----:B0-----:R-:W-:-:S05]  /*0060*/  IMAD R9, R9, UR6, R0 ;  /* 0x0000000609097c24 */ /* 0x001fca000f8e0200 */
[----:B------:R-:W-:-:S05]  /*0070*/  SHF.L.U32 R7, R9, 0x1, RZ ;  /* 0x0000000109077819 */ /* 0x000fca00000006ff */
[----:B--2---:R-:W-:-:S05]  /*0080*/  IMAD.WIDE.U32 R2, R7, 0x4, R4 ;  /* 0x0000000407027825 */ /* 0x004fca00078e0004 */
[----:B-1----:R-:W2:Y:S04]  /*0090*/  LDG.E R0, desc[UR4][R2.64] ;  /* 0x0000000402007981 */ /* 0x002ea8000c1e1900 */
[----:B------:R-:W2:Y:S02]  /*00a0*/  LDG.E R11, desc[UR4][R2.64+0x4] ;  /* 0x00000404020b7981 */ /* 0x000ea4000c1e1900 */
[----:B--2---:R-:W-:-:S04]  /*00b0*/  FSETP.GEU.AND P0, PT, R0, R11, PT ;  /* 0x0000000b0000720b */ /* 0x004fc80003f0e000 */
[----:B------:R-:W-:-:S04]  /*00c0*/  SEL R0, RZ, 0x1, P0 ;  /* 0x00000001ff007807 */ /* 0x000fc80000000000 */
[----:B------:R-:W-:-:S05]  /*00d0*/  IADD3 R7, PT, PT, R7, R0, RZ ;  /* 0x0000000007077210 */ /* 0x000fca0007ffe0ff */
[----:B------:R-:W-:Y:S02]  /*00e0*/  IMAD.WIDE.U32 R4, R7, 0x4, R4 ;  /* 0x0000000407047825 */ /* 0x000fe400078e0004 */
[----:B------:R-:W0:Y:S04]  /*00f0*/  LDC.64 R6, c[0x0][0x388] ;  /* 0x0000e200ff067b82 */ /* 0x000e280000000a00 */
[----:B------:R-:W2:Y:S01]  /*0100*/  LDG.E R5, desc[UR4][R4.64] ;  /* 0x0000000404057981 */ /* 0x000ea2000c1e1900 */
[----:B0-----:R-:W-:-:S05]  /*0110*/  IMAD.WIDE.U32 R6, R9, 0x4, R6 ;  /* 0x0000000409067825 */ /* 0x001fca00078e0006 */
[----:B--2---:R-:W-:Y:S01]  /*0120*/  STG.E desc[UR4][R6.64], R5 ;  /* 0x0000000506007986 */ /* 0x004fe2000c101904 */
[----:B------:R-:W-:Y:S05]  /*0130*/  EXIT ;  /* 0x000000000000794d */ /* 0x000fea0003800000 */
.L_x_10:
        /* <DEDUP_REMOVED lines=12> */
.L_x_39:


//--------------------- .text._Z29calculateMin_single_iterationPfS_ --------------------------
	.section	.text._Z29calculateMin_single_iterationPfS_,"ax",@progbits
	.align	128
        .global         _Z29calculateMin_single_iterationPfS_
        .type           _Z29calculateMin_single_iterationPfS_,@function
        .size           _Z29calculateMin_single_iterationPfS_,(.L_x_40 - _Z29calculateMin_single_iterationPfS_)
        .other          _Z29calculateMin_single_iterationPfS_,@"STO_CUDA_ENTRY STV_DEFAULT"
_Z29calculateMin_single_iterationPfS_:
.text._Z29calculateMin_single_iterationPfS_:
        /* <DEDUP_REMOVED lines=11> */
[----:B--2---:R-:W-:-:S04]  /*00b0*/  FSETP.GT.AND P0, PT, R0, R11, PT ;  /* 0x0000000b0000720b */ /* 0x004fc80003f04000 */
[----:B------:R-:W-:-:S04]  /*00c0*/  SEL R0, RZ, 0x1, !P0 ;  /* 0x00000001ff007807 */ /* 0x000fc80004000000 */
[----:B------:R-:W-:-:S05]  /*00d0*/  IADD3 R7, PT, PT, R7, R0, RZ ;  /* 0x0000000007077210 */ /* 0x000fca0007ffe0ff */
[----:B------:R-:W-:Y:S02]  /*00e0*/  IMAD.WIDE.U32 R4, R7, 0x4, R4 ;  /* 0x0000000407047825 */ /* 0x000fe400078e0004 */
[----:B------:R-:W0:Y:S04]  /*00f0*/  LDC.64 R6, c[0x0][0x388] ;  /* 0x0000e200ff067b82 */ /* 0x000e280000000a00 */
[----:B------:R-:W2:Y:S01]  /*0100*/  LDG.E R5, desc[UR4][R4.64] ;  /* 0x0000000404057981 */ /* 0x000ea2000c1e1900 */
[----:B0-----:R-:W-:-:S05]  /*0110*/  IMAD.WIDE.U32 R6, R9, 0x4, R6 ;  /* 0x0000000409067825 */ /* 0x001fca00078e0006 */
[----:B--2---:R-:W-:Y:S01]  /*0120*/  STG.E desc[UR4][R6.64], R5 ;  /* 0x0000000506007986 */ /* 0x004fe2000c101904 */
[----:B------:R-:W-:Y:S05]  /*0130*/  EXIT ;  /* 0x000000000000794d */ /* 0x000fea0003800000 */
.L_x_11:
        /* <DEDUP_REMOVED lines=12> */
.L_x_40:


//--------------------- .text._Z12calculateMinPfS_S_im --------------------------
	.section	.text._Z12calculateMinPfS_S_im,"ax",@progbits
	.align	128
        .global         _Z12calculateMinPfS_S_im
        .type           _Z12calculateMinPfS_S_im,@function
        .size           _Z12calculateMinPfS_S_im,(.L_x_41 - _Z12calculateMinPfS_S_im)
        .other          _Z12calculateMinPfS_S_im,@"STO_CUDA_ENTRY STV_DEFAULT"
_Z12calculateMinPfS_S_im:
.text._Z12calculateMinPfS_S_im:
        /* <DEDUP_REMOVED lines=15> */
[----:B--2---:R-:W-:Y:S02]  /*00f0*/  @!P0 FSETP.GT.AND P1, PT, R2, R9, PT ;  /* 0x000000090200820b */ /* 0x004fe40003f24000 */
[----:B------:R-:W0:Y:S02]  /*0100*/  LDC.64 R8, c[0x0][0x388] ;  /* 0x0000e200ff087b82 */ /* 0x000e240000000a00 */
[----:B------:R-:W-:-:S05]  /*0110*/  @!P0 SEL R2, RZ, 0x1, !P1 ;  /* 0x00000001ff028807 */ /* 0x000fca0004800000 */
        /* <DEDUP_REMOVED lines=19> */
.L_x_16:
        /* <DEDUP_REMOVED lines=8> */
[----:B---3--:R-:W-:Y:S01]  /*02d0*/  FSETP.GT.OR P0, PT, R7, R12, !P1 ;  /* 0x0000000c0700720b */ /* 0x008fe20004f04400 */
[----:B------:R-:W-:-:S12]  /*02e0*/  @P1 VIADD R7, R6, 0x1 ;  /* 0x0000000106071836 */ /* 0x000fd80000000000 */
[----:B------:R-:W-:-:S04]  /*02f0*/  @!P0 IMAD.MOV R7, RZ, RZ, R6 ;  /* 0x000000ffff078224 */ /* 0x000fc800078e0206 */
        /* <DEDUP_REMOVED lines=13> */
[----:B---3--:R-:W-:-:S13]  /*03d0*/  FSETP.GT.OR P1, PT, R14, R15, !P0 ;  /* 0x0000000f0e00720b */ /* 0x008fda0004724400 */
[----:B------:R-:W-:-:S04]  /*03e0*/  @!P1 IMAD.MOV R10, RZ, RZ, R6 ;  /* 0x000000ffff0a9224 */ /* 0x000fc800078e0206 */
        /* <DEDUP_REMOVED lines=12> */
[----:B---3--:R-:W-:Y:S01]  /*04b0*/  FSETP.GT.OR P0, PT, R7, R14, !P1 ;  /* 0x0000000e0700720b */ /* 0x008fe20004f04400 */
[----:B------:R-:W-:-:S12]  /*04c0*/  @P1 VIADD R7, R6, 0x1 ;  /* 0x0000000106071836 */ /* 0x000fd80000000000 */
[----:B------:R-:W-:-:S04]  /*04d0*/  @!P0 IMAD.MOV R7, RZ, RZ, R6 ;  /* 0x000000ffff078224 */ /* 0x000fc800078e0206 */
        /* <DEDUP_REMOVED lines=16> */
[----:B---3--:R-:W-:-:S13]  /*05e0*/  FSETP.GT.AND P0, PT, R7, R10, PT ;  /* 0x0000000a0700720b */ /* 0x008fda0003f04000 */
[----:B------:R-:W-:-:S04]  /*05f0*/  @!P0 IMAD.MOV R11, RZ, RZ, R6 ;  /* 0x000000ffff0b8224 */ /* 0x000fc800078e0206 */
[----:B--2---:R-:W-:-:S06]  /*0600*/  IMAD.WIDE.U32 R10, R11, 0x4, R8 ;  /* 0x000000040b0a7825 */ /* 0x004fcc00078e0008 */
[----:B------:R-:W2:Y:S04]  /*0610*/  LDG.E R11, desc[UR8][R10.64] ;  /* 0x000000080a0b7981 */ /* 0x000ea8000c1e1900 */
[----:B--2---:R0:W-:Y:S02]  /*0620*/  STG.E desc[UR8][R2.64], R11 ;  /* 0x0000000b02007986 */ /* 0x0041e4000c101908 */
.L_x_15:
[----:B------:R-:W-:Y:S05]  /*0630*/  BSYNC.RECONVERGENT B0 ;  /* 0x0000000000007941 */ /* 0x000fea0003800200 */
.L_x_14:
[----:B------:R-:W-:Y:S06]  /*0640*/  BAR.SYNC.DEFER_BLOCKING 0x0 ;  /* 0x0000000000007b1d */ /* 0x000fec0000010000 */
[----:B------:R-:W-:Y:S05]  /*0650*/  BRA.U UP0, `(.L_x_16) ;  /* 0xfffffff900fc7547 */ /* 0x000fea000b83ffff */
.L_x_13:
[----:B------:R-:W-:-:S09]  /*0660*/  UISETP.NE.AND UP0, UPT, UR6, URZ, UPT ;  /* 0x000000ff0600728c */ /* 0x000fd2000bf05270 */
[----:B------:R-:W-:Y:S05]  /*0670*/  BRA.U !UP0, `(.L_x_12) ;  /* 0x0000000108587547 */ /* 0x000fea000b800000 */
[----:B01----:R-:W0:Y:S01]  /*0680*/  LDC.64 R10, c[0x0][0x388] ;  /* 0x0000e200ff0a7b82 */ /* 0x003e220000000a00 */
[----:B------:R-:W-:-:S12]  /*0690*/  UIADD3 UR4, UPT, UPT, -UR6, URZ, URZ ;  /* 0x000000ff06047290 */ /* 0x000fd8000fffe1ff */
.L_x_19:
        /* <DEDUP_REMOVED lines=12> */
[----:B---3--:R-:W-:-:S13]  /*0760*/  FSETP.GT.AND P0, PT, R7, R8, PT ;  /* 0x000000080700720b */ /* 0x008fda0003f04000 */
[----:B------:R-:W-:-:S05]  /*0770*/  @!P0 IADD3 R9, PT, PT, R6, RZ, RZ ;  /* 0x000000ff06098210 */ /* 0x000fca0007ffe0ff */
[----:B0-----:R-:W-:-:S06]  /*0780*/  IMAD.WIDE.U32 R8, R9, 0x4, R10 ;  /* 0x0000000409087825 */ /* 0x001fcc00078e000a */
[----:B------:R-:W2:Y:S04]  /*0790*/  LDG.E R9, desc[UR8][R8.64] ;  /* 0x0000000808097981 */ /* 0x000ea8000c1e1900 */
[----:B--2---:R1:W-:Y:S02]  /*07a0*/  STG.E desc[UR8][R2.64], R9 ;  /* 0x0000000902007986 */ /* 0x0043e4000c101908 */
.L_x_18:
[----:B------:R-:W-:Y:S05]  /*07b0*/  BSYNC.RECONVERGENT B0 ;  /* 0x0000000000007941 */ /* 0x000fea0003800200 */
.L_x_17:
[----:B------:R-:W-:Y:S06]  /*07c0*/  BAR.SYNC.DEFER_BLOCKING 0x0 ;  /* 0x0000000000007b1d */ /* 0x000fec0000010000 */
[----:B------:R-:W-:Y:S05]  /*07d0*/  BRA.U UP0, `(.L_x_19) ;  /* 0xfffffffd00b07547 */ /* 0x000fea000b83ffff */
.L_x_12:
[----:B01----:R-:W0:Y:S02]  /*07e0*/  LDC.64 R2, c[0x0][0x388] ;  /* 0x0000e200ff027b82 */ /* 0x003e240000000a00 */
[----:B0-----:R-:W3:Y:S06]  /*07f0*/  LDG.E R3, desc[UR8][R2.64] ;  /* 0x0000000802037981 */ /* 0x001eec000c1e1900 */
[----:B------:R-:W3:Y:S02]  /*0800*/  LDC.64 R4, c[0x0][0x390] ;  /* 0x0000e400ff047b82 */ /* 0x000ee40000000a00 */
[----:B---3--:R-:W-:Y:S01]  /*0810*/  STG.E desc[UR8][R4.64], R3 ;  /* 0x0000000304007986 */ /* 0x008fe2000c101908 */
[----:B------:R-:W-:Y:S05]  /*0820*/  EXIT ;  /* 0x000000000000794d */ /* 0x000fea0003800000 */
.L_x_20:
        /* <DEDUP_REMOVED lines=13> */
.L_x_41:


//--------------------- .text._Z33calculate_points_single_iterationPsPfS0_ffiS0_S0_m --------------------------
	.section	.text._Z33calculate_points_single_iterationPsPfS0_ffiS0_S0_m,"ax",@progbits
	.align	128
        .global         _Z33calculate_points_single_iterationPsPfS0_ffiS0_S0_m
        .type           _Z33calculate_points_single_iterationPsPfS0_ffiS0_S0_m,@function
        .size           _Z33calculate_points_single_iterationPsPfS0_ffiS0_S0_m,(.L_x_42 - _Z33calculate_points_single_iterationPsPfS0_ffiS0_S0_m)
        .other          _Z33calculate_points_single_iterationPsPfS0_ffiS0_S0_m,@"STO_CUDA_ENTRY STV_DEFAULT"
_Z33calculate_points_single_iterationPsPfS0_ffiS0_S0_m:
.text._Z33calculate_points_single_iterationPsPfS0_ffiS0_S0_m:
[----:B------:R-:W-:Y:S01]  /*0000*/  LDC R1, c[0x0][0x37c] ;  /* 0x0000df00ff017b82 */ /* 0x000fe20000000800 */
[----:B------:R-:W0:Y:S07]  /*0010*/  S2R R0, SR_TID.X ;  /* 0x0000000000007919 */ /* 0x000e2e0000002100 */
[----:B------:R-:W0:Y:S01]  /*0020*/  S2UR UR4, SR_CTAID.X ;  /* 0x00000000000479c3 */ /* 0x000e220000002500 */
[----:B------:R-:W1:Y:S01]  /*0030*/  LDCU UR6, c[0x0][0x3b8] ;  /* 0x00007700ff0677ac */ /* 0x000e620008000800 */
[----:B------:R-:W2:Y:S06]  /*0040*/  LDCU.64 UR8, c[0x0][0x380] ;  /* 0x00007000ff0877ac */ /* 0x000eac0008000a00 */
[----:B------:R-:W0:Y:S08]  /*0050*/  LDC R15, c[0x0][0x360] ;  /* 0x0000d800ff0f7b82 */ /* 0x000e300000000800 */
[----:B------:R-:W3:Y:S08]  /*0060*/  LDC R13, c[0x0][0x3a0] ;  /* 0x0000e800ff0d7b82 */ /* 0x000ef00000000800 */
[----:B------:R-:W4:Y:S01]  /*0070*/  LDC.64 R6, c[0x0][0x380] ;  /* 0x0000e000ff067b82 */ /* 0x000f220000000a00 */
[----:B0-----:R-:W-:Y:S01]  /*0080*/  IMAD R15, R15, UR4, R0 ;  /* 0x000000040f0f7c24 */ /* 0x001fe2000f8e0200 */
[----:B------:R-:W0:Y:S01]  /*0090*/  LDCU.64 UR4, c[0x0][0x358] ;  /* 0x00006b00ff0477ac */ /* 0x000e220008000a00 */
[----:B------:R-:W-:-:S05]  /*00a0*/  MOV R12, RZ ;  /* 0x000000ff000c7202 */ /* 0x000fca0000000f00 */
[----:B------:R-:W5:Y:S01]  /*00b0*/  LDC.64 R20, c[0x0][0x3b0] ;  /* 0x0000ec00ff147b82 */ /* 0x000f620000000a00 */
[----:B-1----:R-:W-:Y:S01]  /*00c0*/  LEA R15, R15, UR6, 0x1 ;  /* 0x000000060f0f7c11 */ /* 0x002fe2000f8e08ff */
[----:B------:R-:W1:Y:S03]  /*00d0*/  LDCU UR6, c[0x0][0x398] ;  /* 0x00007300ff0677ac */ /* 0x000e660008000800 */
[----:B------:R-:W-:-:S04]  /*00e0*/  LOP3.LUT R8, R15, 0xfffffffe, RZ, 0xc0, !PT ;  /* 0xfffffffe0f087812 */ /* 0x000fc800078ec0ff */
[----:B--2---:R-:W-:-:S04]  /*00f0*/  IADD3 R8, P0, PT, R8, UR8, RZ ;  /* 0x0000000808087c10 */ /* 0x004fc8000ff1e0ff */
[----:B------:R-:W-:-:S05]  /*0100*/  IADD3.X R9, PT, PT, RZ, UR9, RZ, P0, !PT ;  /* 0x00000009ff097c10 */ /* 0x000fca00087fe4ff */
[----:B0-----:R-:W3:Y:S01]  /*0110*/  LDG.E.S16 R2, desc[UR4][R8.64] ;  /* 0x0000000408027981 */ /* 0x001ee2000c1e1700 */
[----:B----4-:R-:W-:Y:S01]  /*0120*/  IMAD.WIDE.U32 R16, R15, 0x2, R6 ;  /* 0x000000020f107825 */ /* 0x010fe200078e0006 */
[----:B---3--:R-:W-:-:S03]  /*0130*/  IADD3 R3, PT, PT, R2, R13, RZ ;  /* 0x0000000d02037210 */ /* 0x008fc60007ffe0ff */
[----:B------:R-:W-:-:S05]  /*0140*/  HFMA2 R2, -RZ, RZ, 0, 0 ;  /* 0x00000000ff027431 */ /* 0x000fca00000001ff */
[----:B------:R-:W-:-:S05]  /*0150*/  IMAD.HI R0, R3, -0x49f49f49, R2 ;  /* 0xb60b60b703007827 */ /* 0x000fca00078e0202 */
[----:B------:R-:W-:-:S04]  /*0160*/  SHF.R.U32.HI R5, RZ, 0x1f, R0 ;  /* 0x0000001fff057819 */ /* 0x000fc80000011600 */
[----:B------:R-:W-:-:S05]  /*0170*/  LEA.HI.SX32 R5, R0, R5, 0x18 ;  /* 0x0000000500057211 */ /* 0x000fca00078fc2ff */
[----:B------:R-:W-:Y:S02]  /*0180*/  IMAD R23, R5, -0x168, R3 ;  /* 0xfffffe9805177824 */ /* 0x000fe400078e0203 */
[----:B------:R-:W0:Y:S03]  /*0190*/  LDC.64 R4, c[0x0][0x3a8] ;  /* 0x0000ea00ff047b82 */ /* 0x000e260000000a00 */
[----:B------:R0:W-:Y:S04]  /*01a0*/  STG.E.U16 desc[UR4][R16.64], R23 ;  /* 0x0000001710007986 */ /* 0x0001e8000c101504 */
[----:B------:R-:W2:Y:S01]  /*01b0*/  LDG.E.S16 R8, desc[UR4][R8.64] ;  /* 0x0000000408087981 */ /* 0x000ea2000c1e1700 */
[----:B------:R-:W3:Y:S01]  /*01c0*/  LDC.64 R2, c[0x0][0x388] ;  /* 0x0000e200ff027b82 */ /* 0x000ee20000000a00 */
[----:B------:R-:W-:Y:S01]  /*01d0*/  SHF.R.U32.HI R19, RZ, 0x1, R15 ;  /* 0x00000001ff137819 */ /* 0x000fe2000001160f */
[----:B0-----:R-:W-:Y:S01]  /*01e0*/  IMAD.WIDE R22, R23, 0x4, R4 ;  /* 0x0000000417167825 */ /* 0x001fe200078e0204 */
[----:B--2---:R-:W-:-:S03]  /*01f0*/  IADD3 R13, PT, PT, R8, 0x168, -R13 ;  /* 0x00000168080d7810 */ /* 0x004fc60007ffe80d */
[----:B---3--:R-:W-:-:S04]  /*0200*/  IMAD.WIDE.U32 R8, R19, 0x4, R2 ;  /* 0x0000000413087825 */ /* 0x008fc800078e0002 */
[----:B------:R-:W-:-:S05]  /*0210*/  IMAD.HI R0, R13, -0x49f49f49, R12 ;  /* 0xb60b60b70d007827 */ /* 0x000fca00078e020c */
[----:B------:R-:W-:-:S04]  /*0220*/  SHF.R.U32.HI R11, RZ, 0x1f, R0 ;  /* 0x0000001fff0b7819 */ /* 0x000fc80000011600 */
[----:B------:R-:W-:Y:S02]  /*0230*/  LEA.HI R12, R0, R11, RZ, 0x18 ;  /* 0x0000000b000c7211 */ /* 0x000fe400078fc0ff */
[----:B------:R-:W-:-:S03]  /*0240*/  IADD3 R11, PT, PT, R15, 0x1, RZ ;  /* 0x000000010f0b7810 */ /* 0x000fc60007ffe0ff */
[----:B------:R-:W-:Y:S02]  /*0250*/  IMAD R27, R12, -0x168, R13 ;  /* 0xfffffe980c1b7824 */ /* 0x000fe400078e020d */
[----:B------:R-:W-:Y:S01]  /*0260*/  IMAD.WIDE.U32 R6, R11, 0x2, R6 ;  /* 0x000000020b067825 */ /* 0x000fe200078e0006 */
[----:B------:R-:W0:Y:S04]  /*0270*/  LDC.64 R12, c[0x0][0x390] ;  /* 0x0000e400ff0c7b82 */ /* 0x000e280000000a00 */
[----:B------:R5:W-:Y:S04]  /*0280*/  STG.E.U16 desc[UR4][R6.64], R27 ;  /* 0x0000001b06007986 */ /* 0x000be8000c101504 */
[----:B------:R-:W1:Y:S04]  /*0290*/  LDG.E R23, desc[UR4][R22.64] ;  /* 0x0000000416177981 */ /* 0x000e68000c1e1900 */
[----:B------:R-:W1:Y:S01]  /*02a0*/  LDG.E R0, desc[UR4][R8.64] ;  /* 0x0000000408007981 */ /* 0x000e62000c1e1900 */
[----:B------:R-:W-:-:S04]  /*02b0*/  IMAD.WIDE.U32 R24, R15, 0x4, R2 ;  /* 0x000000040f187825 */ /* 0x000fc800078e0002 */
[----:B-1----:R-:W-:-:S05]  /*02c0*/  FFMA R29, R23, UR6, R0 ;  /* 0x00000006171d7c23 */ /* 0x002fca0008000000 */
[----:B------:R1:W-:Y:S04]  /*02d0*/  STG.E desc[UR4][R24.64], R29 ;  /* 0x0000001d18007986 */ /* 0x0003e8000c101904 */
[----:B------:R-:W5:Y:S01]  /*02e0*/  LDG.E.S16 R17, desc[UR4][R16.64] ;  /* 0x0000000410117981 */ /* 0x000f62000c1e1700 */
[----:B0-----:R-:W-:-:S05]  /*02f0*/  IMAD.WIDE.U32 R18, R19, 0x4, R12 ;  /* 0x0000000413127825 */ /* 0x001fca00078e000c */
[----:B------:R-:W2:Y:S01]  /*0300*/  LDG.E R0, desc[UR4][R18.64] ;  /* 0x0000000412007981 */ /* 0x000ea2000c1e1900 */
[----:B-----5:R-:W-:-:S06]  /*0310*/  IMAD.WIDE R26, R17, 0x4, R20 ;  /* 0x00000004111a7825 */ /* 0x020fcc00078e0214 */
[----:B------:R-:W2:Y:S01]  /*0320*/  LDG.E R27, desc[UR4][R26.64] ;  /* 0x000000041a1b7981 */ /* 0x000ea2000c1e1900 */
[----:B------:R-:W-:-:S04]  /*0330*/  IMAD.WIDE.U32 R14, R15, 0x4, R12 ;  /* 0x000000040f0e7825 */ /* 0x000fc800078e000c */
[----:B--2---:R-:W-:-:S05]  /*0340*/  FFMA R23, R27, UR6, R0 ;  /* 0x000000061b177c23 */ /* 0x004fca0008000000 */
[----:B------:R-:W-:Y:S04]  /*0350*/  STG.E desc[UR4][R14.64], R23 ;  /* 0x000000170e007986 */ /* 0x000fe8000c101904 */
[----:B-1----:R-:W2:Y:S04]  /*0360*/  LDG.E.S16 R25, desc[UR4][R6.64] ;  /* 0x0000000406197981 */ /* 0x002ea8000c1e1700 */
[----:B------:R-:W3:Y:S01]  /*0370*/  LDG.E R8, desc[UR4][R8.64] ;  /* 0x0000000408087981 */ /* 0x000ee2000c1e1900 */
[----:B--2---:R-:W-:-:S06]  /*0380*/  IMAD.WIDE R4, R25, 0x4, R4 ;  /* 0x0000000419047825 */ /* 0x004fcc00078e0204 */
[----:B------:R-:W3:Y:S01]  /*0390*/  LDG.E R5, desc[UR4][R4.64] ;  /* 0x0000000404057981 */ /* 0x000ee2000c1e1900 */
[----:B------:R-:W-:-:S04]  /*03a0*/  IMAD.WIDE.U32 R2, R11, 0x4, R2 ;  /* 0x000000040b027825 */ /* 0x000fc800078e0002 */
[----:B---3--:R-:W-:-:S05]  /*03b0*/  FFMA R17, R5, UR6, R8 ;  /* 0x0000000605117c23 */ /* 0x008fca0008000008 */
[----:B------:R-:W-:Y:S04]  /*03c0*/  STG.E desc[UR4][R2.64], R17 ;  /* 0x0000001102007986 */ /* 0x000fe8000c101904 */
[----:B------:R-:W2:Y:S04]  /*03d0*/  LDG.E.S16 R25, desc[UR4][R6.64] ;  /* 0x0000000406197981 */ /* 0x000ea8000c1e1700 */
[----:B------:R-:W3:Y:S01]  /*03e0*/  LDG.E R18, desc[UR4][R18.64] ;  /* 0x0000000412127981 */ /* 0x000ee2000c1e1900 */
[----:B--2---:R-:W-:-:S06]  /*03f0*/  IMAD.WIDE R20, R25, 0x4, R20 ;  /* 0x0000000419147825 */ /* 0x004fcc00078e0214 */
[----:B------:R-:W3:Y:S01]  /*0400*/  LDG.E R21, desc[UR4][R20.64] ;  /* 0x0000000414157981 */ /* 0x000ee2000c1e1900 */
[----:B------:R-:W-:-:S04]  /*0410*/  IMAD.WIDE.U32 R12, R11, 0x4, R12 ;  /* 0x000000040b0c7825 */ /* 0x000fc800078e000c */
[----:B---3--:R-:W-:-:S05]  /*0420*/  FFMA R11, R21, UR6, R18 ;  /* 0x00000006150b7c23 */ /* 0x008fca0008000012 */
[----:B------:R-:W-:Y:S01]  /*0430*/  STG.E desc[UR4][R12.64], R11 ;  /* 0x0000000b0c007986 */ /* 0x000fe2000c101904 */
[----:B------:R-:W-:Y:S05]  /*0440*/  EXIT ;  /* 0x000000000000794d */ /* 0x000fea0003800000 */
.L_x_21:
        /* <DEDUP_REMOVED lines=11> */
.L_x_42:


//--------------------- .text._Z16calculate_pointsPsPfS0_ifiS0_S0_ --------------------------
	.section	.text._Z16calculate_pointsPsPfS0_ifiS0_S0_,"ax",@progbits
	.align	128
        .global         _Z16calculate_pointsPsPfS0_ifiS0_S0_
        .type           _Z16calculate_pointsPsPfS0_ifiS0_S0_,@function
        .size           _Z16calculate_pointsPsPfS0_ifiS0_S0_,(.L_x_43 - _Z16calculate_pointsPsPfS0_ifiS0_S0_)
        .other          _Z16calculate_pointsPsPfS0_ifiS0_S0_,@"STO_CUDA_ENTRY STV_DEFAULT"
_Z16calculate_pointsPsPfS0_ifiS0_S0_:
.text._Z16calculate_pointsPsPfS0_ifiS0_S0_:
[----:B------:R-:W-:Y:S08]  /*0000*/  LDC R1, c[0x0][0x37c] ;  /* 0x0000df00ff017b82 */ /* 0x000ff00000000800 */
[----:B------:R-:W0:Y:S01]  /*0010*/  LDC R14, c[0x0][0x398] ;  /* 0x0000e600ff0e7b82 */ /* 0x000e220000000800 */
[----:B------:R-:W1:Y:S07]  /*0020*/  S2R R3, SR_TID.X ;  /* 0x0000000000037919 */ /* 0x000e6e0000002100 */
[----:B------:R-:W2:Y:S08]  /*0030*/  LDC R0, c[0x0][0x360] ;  /* 0x0000d800ff007b82 */ /* 0x000eb00000000800 */
[----:B------:R-:W3:Y:S01]  /*0040*/  S2UR UR4, SR_CTAID.X ;  /* 0x00000000000479c3 */ /* 0x000ee20000002500 */
[----:B0-----:R-:W-:-:S13]  /*0050*/  ISETP.GE.AND P0, PT, R14, 0x1, PT ;  /* 0x000000010e00780c */ /* 0x001fda0003f06270 */
[----:B-123--:R-:W-:Y:S05]  /*0060*/  @!P0 EXIT ;  /* 0x000000000000894d */ /* 0x00efea0003800000 */
[----:B------:R-:W0:Y:S01]  /*0070*/  LDCU UR5, c[0x0][0x39c] ;  /* 0x00007380ff0577ac */ /* 0x000e220008000800 */
[----:B------:R-:W-:Y:S01]  /*0080*/  ISETP.NE.AND P0, PT, R14, 0x1, PT ;  /* 0x000000010e00780c */ /* 0x000fe20003f05270 */
[----:B------:R-:W-:Y:S02]  /*0090*/  IMAD R0, R0, UR4, R3 ;  /* 0x0000000400007c24 */ /* 0x000fe4000f8e0203 */
[----:B------:R-:W-:Y:S01]  /*00a0*/  HFMA2 R13, -RZ, RZ, 0, 0 ;  /* 0x00000000ff0d7431 */ /* 0x000fe200000001ff */
[----:B------:R-:W1:Y:S01]  /*00b0*/  LDCU.64 UR6, c[0x0][0x358] ;  /* 0x00006b00ff0677ac */ /* 0x000e620008000a00 */
[----:B0-----:R-:W-:-:S08]  /*00c0*/  MOV R25, UR5 ;  /* 0x0000000500197c02 */ /* 0x001fd00008000f00 */
[----:B------:R-:W-:Y:S05]  /*00d0*/  @!P0 BRA `(.L_x_22) ;  /* 0x0000000800148947 */ /* 0x000fea0003800000 */
[----:B------:R-:W0:Y:S01]  /*00e0*/  LDC R12, c[0x0][0x3a0] ;  /* 0x0000e800ff0c7b82 */ /* 0x000e220000000800 */
[----:B------:R-:W-:Y:S01]  /*00f0*/  LOP3.LUT R13, R14, 0x7ffffffe, RZ, 0xc0, !PT ;  /* 0x7ffffffe0e0d7812 */ /* 0x000fe200078ec0ff */
[----:B------:R-:W2:Y:S01]  /*0100*/  LDCU UR10, c[0x0][0x39c] ;  /* 0x00007380ff0a77ac */ /* 0x000ea20008000800 */
[----:B------:R-:W-:Y:S02]  /*0110*/  MOV R25, UR5 ;  /* 0x0000000500197c02 */ /* 0x000fe40008000f00 */
[----:B------:R-:W-:Y:S01]  /*0120*/  IADD3 R24, PT, PT, -R13, RZ, RZ ;  /* 0x000000ff0d187210 */ /* 0x000fe20007ffe1ff */
[----:B------:R-:W3:Y:S02]  /*0130*/  LDCU.64 UR8, c[0x0][0x380] ;  /* 0x00007000ff0877ac */ /* 0x000ee40008000a00 */
[----:B------:R-:W4:Y:S01]  /*0140*/  LDC.64 R2, c[0x0][0x3a8] ;  /* 0x0000ea00ff027b82 */ /* 0x000f220000000a00 */
[----:B------:R-:W-:-:S07]  /*0150*/  UMOV UR5, 0x1 ;  /* 0x0000000100057882 */ /* 0x000fce0000000000 */
[----:B------:R-:W0:Y:S08]  /*0160*/  LDC.64 R4, c[0x0][0x390] ;  /* 0x0000e400ff047b82 */ /* 0x000e300000000a00 */
[----:B------:R-:W0:Y:S08]  /*0170*/  LDC.64 R6, c[0x0][0x3b0] ;  /* 0x0000ec00ff067b82 */ /* 0x000e300000000a00 */
[----:B------:R-:W0:Y:S08]  /*0180*/  LDC.64 R8, c[0x0][0x380] ;  /* 0x0000e000ff087b82 */ /* 0x000e300000000a00 */
[----:B--23--:R-:W0:Y:S02]  /*0190*/  LDC.64 R10, c[0x0][0x388] ;  /* 0x0000e200ff0a7b82 */ /* 0x00ce240000000a00 */
.L_x_27:
[----:B------:R-:W-:Y:S01]  /*01a0*/  UIADD3 UR11, UPT, UPT, UR5, -0x1, URZ ;  /* 0xffffffff050b7890 */ /* 0x000fe2000fffe0ff */
[----:B------:R-:W-:Y:S05]  /*01b0*/  BSSY.RECONVERGENT B0, `(.L_x_23) ;  /* 0x0000036000007945 */ /* 0x000fea0003800200 */
[----:B------:R-:W-:-:S04]  /*01c0*/  SHF.R.U32.HI R14, RZ, UR11, R0 ;  /* 0x0000000bff0e7c19 */ /* 0x000fc80008011600 */
[----:B------:R-:W-:-:S13]  /*01d0*/  ISETP.NE.AND P0, PT, R14, RZ, PT ;  /* 0x000000ff0e00720c */ /* 0x000fda0003f05270 */
[----:B-12---:R-:W-:Y:S05]  /*01e0*/  @P0 BRA `(.L_x_24) ;  /* 0x0000000000c80947 */ /* 0x006fea0003800000 */
[----:B------:R-:W-:Y:S02]  /*01f0*/  UMOV UR4, 0x2 ;  /* 0x0000000200047882 */ /* 0x000fe40000000000 */
[----:B------:R-:W-:-:S06]  /*0200*/  USHF.L.U32 UR4, UR4, UR11, URZ ;  /* 0x0000000b04047299 */ /* 0x000fcc00080006ff */
[----:B------:R-:W-:-:S04]  /*0210*/  LEA R23, R0, UR4, 0x1 ;  /* 0x0000000400177c11 */ /* 0x000fc8000f8e08ff */
[----:B------:R-:W-:-:S04]  /*0220*/  IADD3 R16, P0, PT, R23, UR8, RZ ;  /* 0x0000000817107c10 */ /* 0x000fc8000ff1e0ff */
[----:B------:R-:W-:-:S05]  /*0230*/  IADD3.X R17, PT, PT, RZ, UR9, RZ, P0, !PT ;  /* 0x00000009ff117c10 */ /* 0x000fca00087fe4ff */
[----:B-1----:R-:W0:Y:S01]  /*0240*/  LDG.E.S16 R19, desc[UR6][R16.64] ;  /* 0x0000000610137981 */ /* 0x002e22000c1e1700 */
[----:B------:R-:W-:Y:S01]  /*0250*/  HFMA2 R18, -RZ, RZ, 0, 0 ;  /* 0x00000000ff127431 */ /* 0x000fe200000001ff */
[----:B0-----:R-:W-:-:S05]  /*0260*/  IADD3 R19, PT, PT, R19, R12, RZ ;  /* 0x0000000c13137210 */ /* 0x001fca0007ffe0ff */
[----:B------:R-:W-:-:S05]  /*0270*/  IMAD.HI R14, R19, -0x49f49f49, R18 ;  /* 0xb60b60b7130e7827 */ /* 0x000fca00078e0212 */
[----:B------:R-:W-:-:S04]  /*0280*/  SHF.R.U32.HI R15, RZ, 0x1f, R14 ;  /* 0x0000001fff0f7819 */ /* 0x000fc8000001160e */
[----:B------:R-:W-:Y:S01]  /*0290*/  LEA.HI.SX32 R18, R14, R15, 0x18 ;  /* 0x0000000f0e127211 */ /* 0x000fe200078fc2ff */
[----:B------:R-:W-:-:S04]  /*02a0*/  IMAD.WIDE.U32 R14, R23, 0x2, R8 ;  /* 0x00000002170e7825 */ /* 0x000fc800078e0008 */
[----:B------:R-:W-:-:S05]  /*02b0*/  IMAD R27, R18, -0x168, R19 ;  /* 0xfffffe98121b7824 */ /* 0x000fca00078e0213 */
[----:B------:R0:W-:Y:S04]  /*02c0*/  STG.E.U16 desc[UR6][R14.64], R27 ;  /* 0x0000001b0e007986 */ /* 0x0001e8000c101506 */
[----:B------:R-:W2:Y:S01]  /*02d0*/  LDG.E.S16 R19, desc[UR6][R16.64] ;  /* 0x0000000610137981 */ /* 0x000ea2000c1e1700 */
[----:B------:R-:W-:Y:S01]  /*02e0*/  MOV R18, RZ ;  /* 0x000000ff00127202 */ /* 0x000fe20000000f00 */
[----:B----4-:R-:W-:Y:S01]  /*02f0*/  IMAD.WIDE R28, R27, 0x4, R2 ;  /* 0x000000041b1c7825 */ /* 0x010fe200078e0202 */
[----:B--2---:R-:W-:-:S05]  /*0300*/  IADD3 R19, PT, PT, R19, 0x168, -R12 ;  /* 0x0000016813137810 */ /* 0x004fca0007ffe80c */
[----:B------:R-:W-:-:S05]  /*0310*/  IMAD.HI R18, R19, -0x49f49f49, R18 ;  /* 0xb60b60b713127827 */ /* 0x000fca00078e0212 */
[----:B------:R-:W-:-:S04]  /*0320*/  SHF.R.U32.HI R21, RZ, 0x1f, R18 ;  /* 0x0000001fff157819 */ /* 0x000fc80000011612 */
[----:B------:R-:W-:Y:S02]  /*0330*/  LEA.HI R18, R18, R21, RZ, 0x18 ;  /* 0x0000001512127211 */ /* 0x000fe400078fc0ff */
[----:B------:R-:W-:-:S03]  /*0340*/  SHF.R.U32.HI R21, RZ, 0x1, R23 ;  /* 0x00000001ff157819 */ /* 0x000fc60000011617 */
[----:B------:R-:W-:Y:S02]  /*0350*/  IMAD R22, R18, -0x168, R19 ;  /* 0xfffffe9812167824 */ /* 0x000fe400078e0213 */
[----:B------:R-:W-:-:S03]  /*0360*/  IMAD.WIDE.U32 R18, R21, 0x4, R10 ;  /* 0x0000000415127825 */ /* 0x000fc600078e000a */
[----:B------:R1:W-:Y:S04]  /*0370*/  STG.E.U16 desc[UR6][R14.64+0x2], R22 ;  /* 0x000002160e007986 */ /* 0x0003e8000c101506 */
[----:B------:R-:W2:Y:S04]  /*0380*/  LDG.E R29, desc[UR6][R28.64] ;  /* 0x000000061c1d7981 */ /* 0x000ea8000c1e1900 */
[----:B------:R-:W2:Y:S02]  /*0390*/  LDG.E R16, desc[UR6][R18.64] ;  /* 0x0000000612107981 */ /* 0x000ea4000c1e1900 */
[----:B--2---:R-:W-:Y:S01]  /*03a0*/  FFMA R29, R29, R25, R16 ;  /* 0x000000191d1d7223 */ /* 0x004fe20000000010 */
[----:B------:R-:W-:-:S05]  /*03b0*/  IMAD.WIDE.U32 R16, R23, 0x4, R10 ;  /* 0x0000000417107825 */ /* 0x000fca00078e000a */
[----:B------:R2:W-:Y:S04]  /*03c0*/  STG.E desc[UR6][R16.64], R29 ;  /* 0x0000001d10007986 */ /* 0x0005e8000c101906 */
[----:B0-----:R-:W3:Y:S01]  /*03d0*/  LDG.E.S16 R27, desc[UR6][R14.64] ;  /* 0x000000060e1b7981 */ /* 0x001ee2000c1e1700 */
[----:B------:R-:W-:-:S04]  /*03e0*/  IMAD.WIDE.U32 R20, R21, 0x4, R4 ;  /* 0x0000000415147825 */ /* 0x000fc800078e0004 */
[----:B---3--:R-:W-:-:S06]  /*03f0*/  IMAD.WIDE R26, R27, 0x4, R6 ;  /* 0x000000041b1a7825 */ /* 0x008fcc00078e0206 */
[----:B------:R-:W3:Y:S04]  /*0400*/  LDG.E R27, desc[UR6][R26.64] ;  /* 0x000000061a1b7981 */ /* 0x000ee8000c1e1900 */
[----:B------:R-:W3:Y:S01]  /*0410*/  LDG.E R26, desc[UR6][R20.64] ;  /* 0x00000006141a7981 */ /* 0x000ee2000c1e1900 */
[----:B-1----:R-:W-:-:S04]  /*0420*/  IMAD.WIDE.U32 R22, R23, 0x4, R4 ;  /* 0x0000000417167825 */ /* 0x002fc800078e0004 */
[----:B---3--:R-:W-:-:S05]  /*0430*/  FFMA R27, R27, R25, R26 ;  /* 0x000000191b1b7223 */ /* 0x008fca000000001a */
[----:B------:R0:W-:Y:S04]  /*0440*/  STG.E desc[UR6][R22.64], R27 ;  /* 0x0000001b16007986 */ /* 0x0001e8000c101906 */
[----:B------:R-:W2:Y:S04]  /*0450*/  LDG.E.S16 R28, desc[UR6][R14.64+0x2] ;  /* 0x000002060e1c7981 */ /* 0x000ea8000c1e1700 */
[----:B------:R-:W3:Y:S01]  /*0460*/  LDG.E R18, desc[UR6][R18.64] ;  /* 0x0000000612127981 */ /* 0x000ee2000c1e1900 */
[----:B--2---:R-:W-:-:S06]  /*0470*/  IMAD.WIDE R28, R28, 0x4, R2 ;  /* 0x000000041c1c7825 */ /* 0x004fcc00078e0202 */
[----:B------:R-:W3:Y:S02]  /*0480*/  LDG.E R29, desc[UR6][R28.64] ;  /* 0x000000061c1d7981 */ /* 0x000ee4000c1e1900 */
[----:B---3--:R-:W-:-:S05]  /*0490*/  FFMA R29, R29, R25, R18 ;  /* 0x000000191d1d7223 */ /* 0x008fca0000000012 */
[----:B------:R2:W-:Y:S04]  /*04a0*/  STG.E desc[UR6][R16.64+0x4], R29 ;  /* 0x0000041d10007986 */ /* 0x0005e8000c101906 */
[----:B------:R-:W0:Y:S04]  /*04b0*/  LDG.E.S16 R26, desc[UR6][R14.64+0x2] ;  /* 0x000002060e1a7981 */ /* 0x000e28000c1e1700 */
[----:B------:R-:W3:Y:S01]  /*04c0*/  LDG.E R20, desc[UR6][R20.64] ;  /* 0x0000000614147981 */ /* 0x000ee2000c1e1900 */
[----:B0-----:R-:W-:-:S06]  /*04d0*/  IMAD.WIDE R26, R26, 0x4, R6 ;  /* 0x000000041a1a7825 */ /* 0x001fcc00078e0206 */
[----:B------:R-:W3:Y:S02]  /*04e0*/  LDG.E R26, desc[UR6][R26.64] ;  /* 0x000000061a1a7981 */ /* 0x000ee4000c1e1900 */
[----:B---3--:R-:W-:-:S05]  /*04f0*/  FFMA R19, R26, R25, R20 ;  /* 0x000000191a137223 */ /* 0x008fca0000000014 */
[----:B------:R2:W-:Y:S02]  /*0500*/  STG.E desc[UR6][R22.64+0x4], R19 ;  /* 0x0000041316007986 */ /* 0x0005e4000c101906 */
.L_x_24:
[----:B-1----:R-:W-:Y:S05]  /*0510*/  BSYNC.RECONVERGENT B0 ;  /* 0x0000000000007941 */ /* 0x002fea0003800200 */
.L_x_23:
[----:B------:R-:W-:Y:S01]  /*0520*/  BAR.SYNC.DEFER_BLOCKING 0x0 ;  /* 0x0000000000007b1d */ /* 0x000fe20000010000 */
[----:B------:R-:W-:Y:S01]  /*0530*/  SHF.R.U32.HI R14, RZ, UR5, R0 ;  /* 0x00000005ff0e7c19 */ /* 0x000fe20008011600 */
[----:B------:R-:W-:Y:S01]  /*0540*/  FMUL R25, R25, UR10 ;  /* 0x0000000a19197c20 */ /* 0x000fe20008400000 */
[----:B------:R-:W-:-:S05]  /*0550*/  IADD3 R24, PT, PT, R24, 0x2, RZ ;  /* 0x0000000218187810 */ /* 0x000fca0007ffe0ff */
[----:B------:R-:W-:Y:S01]  /*0560*/  BAR.SYNC.DEFER_BLOCKING 0x0 ;  /* 0x0000000000007b1d */ /* 0x000fe20000010000 */
[----:B------:R-:W-:Y:S02]  /*0570*/  ISETP.NE.AND P1, PT, R14, RZ, PT ;  /* 0x000000ff0e00720c */ /* 0x000fe40003f25270 */
[----:B------:R-:W-:-:S03]  /*0580*/  ISETP.NE.AND P0, PT, R24, RZ, PT ;  /* 0x000000ff1800720c */ /* 0x000fc60003f05270 */
[----:B------:R-:W-:Y:S08]  /*0590*/  BSSY.RECONVERGENT B0, `(.L_x_25) ;  /* 0x0000034000007945 */ /* 0x000ff00003800200 */
[----:B------:R-:W-:Y:S05]  /*05a0*/  @P1 BRA `(.L_x_26) ;  /* 0x0000000000c81947 */ /* 0x000fea0003800000 */
[----:B------:R-:W-:Y:S02]  /*05b0*/  UMOV UR4, 0x4 ;  /* 0x0000000400047882 */ /* 0x000fe40000000000 */
[----:B------:R-:W-:-:S06]  /*05c0*/  USHF.L.U32 UR4, UR4, UR11, URZ ;  /* 0x0000000b04047299 */ /* 0x000fcc00080006ff */
[----:B--2---:R-:W-:-:S04]  /*05d0*/  LEA R23, R0, UR4, 0x1 ;  /* 0x0000000400177c11 */ /* 0x004fc8000f8e08ff */
[----:B------:R-:W-:-:S04]  /*05e0*/  IADD3 R16, P1, PT, R23, UR8, RZ ;  /* 0x0000000817107c10 */ /* 0x000fc8000ff3e0ff */
[----:B------:R-:W-:-:S05]  /*05f0*/  IADD3.X R17, PT, PT, RZ, UR9, RZ, P1, !PT ;  /* 0x00000009ff117c10 */ /* 0x000fca0008ffe4ff */
[----:B------:R-:W0:Y:S01]  /*0600*/  LDG.E.S16 R19, desc[UR6][R16.64] ;  /* 0x0000000610137981 */ /* 0x000e22000c1e1700 */
        /* <DEDUP_REMOVED lines=39> */
[----:B------:R-:W2:Y:S01]  /*0880*/  LDG.E R20, desc[UR6][R20.64] ;  /* 0x0000000614147981 */ /* 0x000ea2000c1e1900 */
[----:B0-----:R-:W-:-:S06]  /*0890*/  IMAD.WIDE R26, R26, 0x4, R6 ;  /* 0x000000041a1a7825 */ /* 0x001fcc00078e0206 */
[----:B------:R-:W2:Y:S02]  /*08a0*/  LDG.E R26, desc[UR6][R26.64] ;  /* 0x000000061a1a7981 */ /* 0x000ea4000c1e1900 */
[----:B--2---:R-:W-:-:S05]  /*08b0*/  FFMA R21, R25, R26, R20 ;  /* 0x0000001a19157223 */ /* 0x004fca0000000014 */
[----:B------:R1:W-:Y:S02]  /*08c0*/  STG.E desc[UR6][R22.64+0x4], R21 ;  /* 0x0000041516007986 */ /* 0x0003e4000c101906 */
.L_x_26:
[----:B------:R-:W-:Y:S05]  /*08d0*/  BSYNC.RECONVERGENT B0 ;  /* 0x0000000000007941 */ /* 0x000fea0003800200 */
.L_x_25:
[----:B------:R-:W-:Y:S01]  /*08e0*/  BAR.SYNC.DEFER_BLOCKING 0x0 ;  /* 0x0000000000007b1d */ /* 0x000fe20000010000 */
[----:B------:R-:W-:Y:S01]  /*08f0*/  UIADD3 UR5, UPT, UPT, UR5, 0x2, URZ ;  /* 0x0000000205057890 */ /* 0x000fe2000fffe0ff */
[----:B------:R-:W-:-:S06]  /*0900*/  FMUL R25, R25, UR10 ;  /* 0x0000000a19197c20 */ /* 0x000fcc0008400000 */
[----:B------:R-:W-:Y:S06]  /*0910*/  BAR.SYNC.DEFER_BLOCKING 0x0 ;  /* 0x0000000000007b1d */ /* 0x000fec0000010000 */
[----:B------:R-:W-:Y:S05]  /*0920*/  @P0 BRA `(.L_x_27) ;  /* 0xfffffff8001c0947 */ /* 0x000fea000383ffff */
.L_x_22:
[----:B----4-:R-:W3:Y:S02]  /*0930*/  LDC R2, c[0x0][0x398] ;  /* 0x0000e600ff027b82 */ /* 0x010ee40000000800 */
[----:B---3--:R-:W-:-:S04]  /*0940*/  LOP3.LUT R2, R2, 0x1, RZ, 0xc0, !PT ;  /* 0x0000000102027812 */ /* 0x008fc800078ec0ff */
[----:B------:R-:W-:-:S13]  /*0950*/  ISETP.NE.U32.AND P0, PT, R2, 0x1, PT ;  /* 0x000000010200780c */ /* 0x000fda0003f05070 */
[----:B-1----:R-:W-:Y:S05]  /*0960*/  @P0 EXIT ;  /* 0x000000000000094d */ /* 0x002fea0003800000 */
[----:B------:R-:W-:Y:S01]  /*0970*/  SHF.R.U32.HI R2, RZ, R13, R0 ;  /* 0x0000000dff027219 */ /* 0x000fe20000011600 */
[----:B------:R-:W-:Y:S03]  /*0980*/  BSSY.RECONVERGENT B0, `(.L_x_28) ;  /* 0x000003c000007945 */ /* 0x000fe60003800200 */
[----:B------:R-:W-:-:S13]  /*0990*/  ISETP.NE.AND P0, PT, R2, RZ, PT ;  /* 0x000000ff0200720c */ /* 0x000fda0003f05270 */
[----:B------:R-:W-:Y:S05]  /*09a0*/  @P0 BRA `(.L_x_29) ;  /* 0x0000000000e40947 */ /* 0x000fea0003800000 */
[----:B------:R-:W1:Y:S01]  /*09b0*/  LDCU.64 UR4, c[0x0][0x380] ;  /* 0x00007000ff0477ac */ /* 0x000e620008000a00 */
[----:B------:R-:W-:Y:S01]  /*09c0*/  HFMA2 R2, -RZ, RZ, 0, 1.1920928955078125e-07 ;  /* 0x00000002ff027431 */ /* 0x000fe200000001ff */
[----:B0-----:R-:W0:Y:S01]  /*09d0*/  LDC R11, c[0x0][0x3a0] ;  /* 0x0000e800ff0b7b82 */ /* 0x001e220000000800 */
[----:B------:R-:W-:-:S07]  /*09e0*/  HFMA2 R10, -RZ, RZ, 0, 0 ;  /* 0x00000000ff0a7431 */ /* 0x000fce00000001ff */
[----:B--2---:R-:W2:Y:S01]  /*09f0*/  LDC.64 R18, c[0x0][0x390] ;  /* 0x0000e400ff127b82 */ /* 0x004ea20000000a00 */
[----:B------:R-:W-:-:S04]  /*0a00*/  SHF.L.U32 R13, R2, R13, RZ ;  /* 0x0000000d020d7219 */ /* 0x000fc800000006ff */
[----:B------:R-:W-:-:S03]  /*0a10*/  LEA R0, R0, R13, 0x1 ;  /* 0x0000000d00007211 */ /* 0x000fc600078e08ff */
[----:B------:R-:W3:Y:S01]  /*0a20*/  LDC.64 R2, c[0x0][0x380] ;  /* 0x0000e000ff027b82 */ /* 0x000ee20000000a00 */
[----:B-1----:R-:W-:-:S04]  /*0a30*/  IADD3 R6, P0, PT, R0, UR4, RZ ;  /* 0x0000000400067c10 */ /* 0x002fc8000ff1e0ff */
[----:B------:R-:W-:-:S05]  /*0a40*/  IADD3.X R7, PT, PT, RZ, UR5, RZ, P0, !PT ;  /* 0x00000005ff077c10 */ /* 0x000fca00087fe4ff */
[----:B------:R-:W0:Y:S01]  /*0a50*/  LDG.E.S16 R4, desc[UR6][R6.64] ;  /* 0x0000000606047981 */ /* 0x000e22000c1e1700 */
[----:B---3--:R-:W-:Y:S01]  /*0a60*/  IMAD.WIDE.U32 R2, R0, 0x2, R2 ;  /* 0x0000000200027825 */ /* 0x008fe200078e0002 */
[----:B0-----:R-:W-:Y:S02]  /*0a70*/  IADD3 R5, PT, PT, R4, R11, RZ ;  /* 0x0000000b04057210 */ /* 0x001fe40007ffe0ff */
[----:B------:R-:W-:-:S05]  /*0a80*/  MOV R4, RZ ;  /* 0x000000ff00047202 */ /* 0x000fca0000000f00 */
[----:B------:R-:W-:-:S05]  /*0a90*/  IMAD.HI R4, R5, -0x49f49f49, R4 ;  /* 0xb60b60b705047827 */ /* 0x000fca00078e0204 */
[----:B------:R-:W-:-:S04]  /*0aa0*/  SHF.R.U32.HI R9, RZ, 0x1f, R4 ;  /* 0x0000001fff097819 */ /* 0x000fc80000011604 */
[----:B------:R-:W-:-:S05]  /*0ab0*/  LEA.HI.SX32 R9, R4, R9, 0x18 ;  /* 0x0000000904097211 */ /* 0x000fca00078fc2ff */
[----:B------:R-:W-:Y:S02]  /*0ac0*/  IMAD R15, R9, -0x168, R5 ;  /* 0xfffffe98090f7824 */ /* 0x000fe400078e0205 */
[----:B------:R-:W0:Y:S03]  /*0ad0*/  LDC.64 R4, c[0x0][0x3a8] ;  /* 0x0000ea00ff047b82 */ /* 0x000e260000000a00 */
[----:B------:R0:W-:Y:S04]  /*0ae0*/  STG.E.U16 desc[UR6][R2.64], R15 ;  /* 0x0000000f02007986 */ /* 0x0001e8000c101506 */
[----:B------:R-:W3:Y:S01]  /*0af0*/  LDG.E.S16 R6, desc[UR6][R6.64] ;  /* 0x0000000606067981 */ /* 0x000ee2000c1e1700 */
[----:B------:R-:W1:Y:S01]  /*0b00*/  LDC.64 R8, c[0x0][0x388] ;  /* 0x0000e200ff087b82 */ /* 0x000e620000000a00 */
[----:B0-----:R-:W-:Y:S01]  /*0b10*/  IMAD.WIDE R14, R15, 0x4, R4 ;  /* 0x000000040f0e7825 */ /* 0x001fe200078e0204 */
[----:B---3--:R-:W-:-:S05]  /*0b20*/  IADD3 R11, PT, PT, R6, 0x168, -R11 ;  /* 0x00000168060b7810 */ /* 0x008fca0007ffe80b */
[----:B------:R-:W-:-:S05]  /*0b30*/  IMAD.HI R10, R11, -0x49f49f49, R10 ;  /* 0xb60b60b70b0a7827 */ /* 0x000fca00078e020a */
[----:B------:R-:W-:-:S04]  /*0b40*/  SHF.R.U32.HI R13, RZ, 0x1f, R10 ;  /* 0x0000001fff0d7819 */ /* 0x000fc8000001160a */
[----:B------:R-:W-:Y:S02]  /*0b50*/  LEA.HI R10, R10, R13, RZ, 0x18 ;  /* 0x0000000d0a0a7211 */ /* 0x000fe400078fc0ff */
[----:B------:R-:W-:-:S03]  /*0b60*/  SHF.R.U32.HI R13, RZ, 0x1, R0 ;  /* 0x00000001ff0d7819 */ /* 0x000fc60000011600 */
[----:B------:R-:W-:Y:S02]  /*0b70*/  IMAD R21, R10, -0x168, R11 ;  /* 0xfffffe980a157824 */ /* 0x000fe400078e020b */
[----:B-1----:R-:W-:-:S03]  /*0b80*/  IMAD.WIDE.U32 R6, R13, 0x4, R8 ;  /* 0x000000040d067825 */ /* 0x002fc600078e0008 */
[----:B------:R0:W-:Y:S04]  /*0b90*/  STG.E.U16 desc[UR6][R2.64+0x2], R21 ;  /* 0x0000021502007986 */ /* 0x0001e8000c101506 */
[----:B------:R-:W3:Y:S04]  /*0ba0*/  LDG.E R15, desc[UR6][R14.64] ;  /* 0x000000060e0f7981 */ /* 0x000ee8000c1e1900 */
[----:B------:R-:W3:Y:S01]  /*0bb0*/  LDG.E R10, desc[UR6][R6.64] ;  /* 0x00000006060a7981 */ /* 0x000ee2000c1e1900 */
[----:B------:R-:W-:-:S04]  /*0bc0*/  IMAD.WIDE.U32 R8, R0, 0x4, R8 ;  /* 0x0000000400087825 */ /* 0x000fc800078e0008 */
[----:B---3--:R-:W-:Y:S02]  /*0bd0*/  FFMA R23, R15, R25, R10 ;  /* 0x000000190f177223 */ /* 0x008fe4000000000a */
[----:B------:R-:W1:Y:S03]  /*0be0*/  LDC.64 R10, c[0x0][0x3b0] ;  /* 0x0000ec00ff0a7b82 */ /* 0x000e660000000a00 */
[----:B------:R3:W-:Y:S04]  /*0bf0*/  STG.E desc[UR6][R8.64], R23 ;  /* 0x0000001708007986 */ /* 0x0007e8000c101906 */
[----:B------:R-:W1:Y:S01]  /*0c00*/  LDG.E.S16 R17, desc[UR6][R2.64] ;  /* 0x0000000602117981 */ /* 0x000e62000c1e1700 */
[----:B--2---:R-:W-:-:S05]  /*0c10*/  IMAD.WIDE.U32 R12, R13, 0x4, R18 ;  /* 0x000000040d0c7825 */ /* 0x004fca00078e0012 */
[----:B------:R-:W2:Y:S01]  /*0c20*/  LDG.E R20, desc[UR6][R12.64] ;  /* 0x000000060c147981 */ /* 0x000ea2000c1e1900 */
[----:B-1----:R-:W-:-:S06]  /*0c30*/  IMAD.WIDE R16, R17, 0x4, R10 ;  /* 0x0000000411107825 */ /* 0x002fcc00078e020a */
[----:B------:R-:W2:Y:S01]  /*0c40*/  LDG.E R17, desc[UR6][R16.64] ;  /* 0x0000000610117981 */ /* 0x000ea2000c1e1900 */
[----:B------:R-:W-:-:S04]  /*0c50*/  IMAD.WIDE.U32 R14, R0, 0x4, R18 ;  /* 0x00000004000e7825 */ /* 0x000fc800078e0012 */
[----:B--2---:R-:W-:-:S05]  /*0c60*/  FFMA R19, R17, R25, R20 ;  /* 0x0000001911137223 */ /* 0x004fca0000000014 */
[----:B------:R1:W-:Y:S04]  /*0c70*/  STG.E desc[UR6][R14.64], R19 ;  /* 0x000000130e007986 */ /* 0x0003e8000c101906 */
[----:B0-----:R-:W2:Y:S04]  /*0c80*/  LDG.E.S16 R21, desc[UR6][R2.64+0x2] ;  /* 0x0000020602157981 */ /* 0x001ea8000c1e1700 */
[----:B------:R-:W4:Y:S01]  /*0c90*/  LDG.E R6, desc[UR6][R6.64] ;  /* 0x0000000606067981 */ /* 0x000f22000c1e1900 */
[----:B--2---:R-:W-:-:S06]  /*0ca0*/  IMAD.WIDE R4, R21, 0x4, R4 ;  /* 0x0000000415047825 */ /* 0x004fcc00078e0204 */
[----:B------:R-:W4:Y:S02]  /*0cb0*/  LDG.E R5, desc[UR6][R4.64] ;  /* 0x0000000604057981 */ /* 0x000f24000c1e1900 */
[----:B----4-:R-:W-:-:S05]  /*0cc0*/  FFMA R21, R5, R25, R6 ;  /* 0x0000001905157223 */ /* 0x010fca0000000006 */
[----:B------:R1:W-:Y:S04]  /*0cd0*/  STG.E desc[UR6][R8.64+0x4], R21 ;  /* 0x0000041508007986 */ /* 0x0003e8000c101906 */
[----:B---3--:R-:W2:Y:S04]  /*0ce0*/  LDG.E.S16 R23, desc[UR6][R2.64+0x2] ;  /* 0x0000020602177981 */ /* 0x008ea8000c1e1700 */
[----:B------:R-:W3:Y:S01]  /*0cf0*/  LDG.E R12, desc[UR6][R12.64] ;  /* 0x000000060c0c7981 */ /* 0x000ee2000c1e1900 */
[----:B--2---:R-:W-:-:S06]  /*0d00*/  IMAD.WIDE R10, R23, 0x4, R10 ;  /* 0x00000004170a7825 */ /* 0x004fcc00078e020a */
[----:B------:R-:W3:Y:S02]  /*0d10*/  LDG.E R11, desc[UR6][R10.64] ;  /* 0x000000060a0b7981 */ /* 0x000ee4000c1e1900 */
[----:B---3--:R-:W-:-:S05]  /*0d20*/  FFMA R25, R11, R25, R12 ;  /* 0x000000190b197223 */ /* 0x008fca000000000c */
[----:B------:R1:W-:Y:S02]  /*0d30*/  STG.E desc[UR6][R14.64+0x4], R25 ;  /* 0x000004190e007986 */ /* 0x0003e4000c101906 */
.L_x_29:
[----:B------:R-:W-:Y:S05]  /*0d40*/  BSYNC.RECONVERGENT B0 ;  /* 0x0000000000007941 */ /* 0x000fea0003800200 */
.L_x_28:
[----:B------:R-:W-:Y:S08]  /*0d50*/  BAR.SYNC.DEFER_BLOCKING 0x0 ;  /* 0x0000000000007b1d */ /* 0x000ff00000010000 */
[----:B------:R-:W-:Y:S06]  /*0d60*/  BAR.SYNC.DEFER_BLOCKING 0x0 ;  /* 0x0000000000007b1d */ /* 0x000fec0000010000 */
[----:B------:R-:W-:Y:S05]  /*0d70*/  EXIT ;  /* 0x000000000000794d */ /* 0x000fea0003800000 */
.L_x_30:
        /* <DEDUP_REMOVED lines=16> */
.L_x_43:


//--------------------- .text._Z21populate_sin_cos_mapsPfS_ --------------------------
	.section	.text._Z21populate_sin_cos_mapsPfS_,"ax",@progbits
	.align	128
        .global         _Z21populate_sin_cos_mapsPfS_
        .type           _Z21populate_sin_cos_mapsPfS_,@function
        .size           _Z21populate_sin_cos_mapsPfS_,(.L_x_44 - _Z21populate_sin_cos_mapsPfS_)
        .other          _Z21populate_sin_cos_mapsPfS_,@"STO_CUDA_ENTRY STV_DEFAULT"
_Z21populate_sin_cos_mapsPfS_:
.text._Z21populate_sin_cos_mapsPfS_:
[----:B------:R-:W-:Y:S01]  /*0000*/  LDC R1, c[0x0][0x37c] ;  /* 0x0000df00ff017b82 */ /* 0x000fe20000000800 */
[----:B------:R-:W0:Y:S07]  /*0010*/  S2R R11, SR_TID.X ;  /* 0x00000000000b7919 */ /* 0x000e2e0000002100 */
[----:B------:R-:W1:Y:S01]  /*0020*/  LDC.64 R2, c[0x0][0x380] ;  /* 0x0000e000ff027b82 */ /* 0x000e620000000a00 */
[----:B------:R-:W2:Y:S01]  /*0030*/  LDCU.64 UR6, c[0x0][0x358] ;  /* 0x00006b00ff0677ac */ /* 0x000ea20008000a00 */
[----:B------:R-:W-:Y:S06]  /*0040*/  BSSY.RECONVERGENT B0, `(.L_x_31) ;  /* 0x0000068000007945 */ /* 0x000fec0003800200 */
[----:B------:R-:W3:Y:S01]  /*0050*/  LDC.64 R4, c[0x0][0x388] ;  /* 0x0000e200ff047b82 */ /* 0x000ee20000000a00 */
[----:B0-----:R-:W-:Y:S01]  /*0060*/  I2FP.F32.U32 R6, R11 ;  /* 0x0000000b00067245 */ /* 0x001fe20000201000 */
[----:B-1----:R-:W-:-:S04]  /*0070*/  IMAD.WIDE.U32 R2, R11, 0x4, R2 ;  /* 0x000000040b027825 */ /* 0x002fc800078e0002 */
[----:B------:R-:W-:Y:S01]  /*0080*/  FMUL R6, R6, 0.017453292384743690491 ;  /* 0x3c8efa3506067820 */ /* 0x000fe20000400000 */
[----:B---3--:R-:W-:-:S04]  /*0090*/  IMAD.WIDE.U32 R4, R11, 0x4, R4 ;  /* 0x000000040b047825 */ /* 0x008fc800078e0004 */
[C---:B------:R-:W-:Y:S01]  /*00a0*/  FMUL R7, R6.reuse, 0.63661974668502807617 ;  /* 0x3f22f98306077820 */ /* 0x040fe20000400000 */
[----:B------:R-:W-:-:S03]  /*00b0*/  FSETP.GE.AND P0, PT, |R6|, 105615, PT ;  /* 0x47ce47800600780b */ /* 0x000fc60003f06200 */
[----:B------:R-:W0:Y:S02]  /*00c0*/  F2I.NTZ R10, R7 ;  /* 0x00000007000a7305 */ /* 0x000e240000203100 */
[----:B0-----:R-:W-:-:S05]  /*00d0*/  I2FP.F32.S32 R9, R10 ;  /* 0x0000000a00097245 */ /* 0x001fca0000201400 */
[----:B------:R-:W-:-:S04]  /*00e0*/  FFMA R0, R9, -1.5707962512969970703, R6 ;  /* 0xbfc90fda09007823 */ /* 0x000fc80000000006 */
[----:B------:R-:W-:-:S04]  /*00f0*/  FFMA R0, R9, -7.5497894158615963534e-08, R0 ;  /* 0xb3a2216809007823 */ /* 0x000fc80000000000 */
[----:B------:R-:W-:Y:S01]  /*0100*/  FFMA R0, R9, -5.3903029534742383927e-15, R0 ;  /* 0xa7c234c509007823 */ /* 0x000fe20000000000 */
[----:B--2---:R-:W-:Y:S06]  /*0110*/  @!P0 BRA `(.L_x_32) ;  /* 0x0000000400688947 */ /* 0x004fec0003800000 */
[----:B------:R-:W-:-:S13]  /*0120*/  FSETP.NEU.AND P0, PT, |R6|, +INF , PT ;  /* 0x7f8000000600780b */ /* 0x000fda0003f0d200 */
[----:B------:R-:W-:Y:S01]  /*0130*/  @!P0 FMUL R0, RZ, R6 ;  /* 0x00000006ff008220 */ /* 0x000fe20000400000 */
[----:B------:R-:W-:Y:S01]  /*0140*/  @!P0 IMAD.MOV.U32 R10, RZ, RZ, RZ ;  /* 0x000000ffff0a8224 */ /* 0x000fe200078e00ff */
[----:B------:R-:W-:Y:S06]  /*0150*/  @!P0 BRA `(.L_x_32) ;  /* 0x0000000400588947 */ /* 0x000fec0003800000 */
[----:B------:R-:W-:Y:S01]  /*0160*/  IMAD.SHL.U32 R7, R6, 0x100, RZ ;  /* 0x0000010006077824 */ /* 0x000fe200078e00ff */
[----:B------:R-:W0:Y:S01]  /*0170*/  LDCU.64 UR8, c[0x4][URZ] ;  /* 0x01000000ff0877ac */ /* 0x000e220008000a00 */
[----:B------:R-:W-:Y:S02]  /*0180*/  IMAD.MOV.U32 R0, RZ, RZ, RZ ;  /* 0x000000ffff007224 */ /* 0x000fe400078e00ff */
[----:B------:R-:W-:Y:S01]  /*0190*/  IMAD.MOV.U32 R18, RZ, RZ, RZ ;  /* 0x000000ffff127224 */ /* 0x000fe200078e00ff */
[----:B------:R-:W-:Y:S01]  /*01a0*/  LOP3.LUT R7, R7, 0x80000000, RZ, 0xfc, !PT ;  /* 0x8000000007077812 */ /* 0x000fe200078efcff */
[----:B------:R-:W-:Y:S01]  /*01b0*/  UMOV UR5, URZ ;  /* 0x000000ff00057c82 */ /* 0x000fe20008000000 */
[----:B------:R-:W-:-:S05]  /*01c0*/  UMOV UR4, URZ ;  /* 0x000000ff00047c82 */ /* 0x000fca0008000000 */
.L_x_33:
[----:B0-----:R-:W-:Y:S01]  /*01d0*/  MOV R10, UR8 ;  /* 0x00000008000a7c02 */ /* 0x001fe20008000f00 */
[----:B------:R-:W-:-:S05]  /*01e0*/  IMAD.U32 R11, RZ, RZ, UR9 ;  /* 0x00000009ff0b7e24 */ /* 0x000fca000f8e00ff */
[----:B------:R-:W2:Y:S01]  /*01f0*/  LDG.E.CONSTANT R8, desc[UR6][R10.64] ;  /* 0x000000060a087981 */ /* 0x000ea2000c1e9900 */
[----:B------:R-:W-:Y:S01]  /*0200*/  UIADD3 UR4, UPT, UPT, UR4, 0x1, URZ ;  /* 0x0000000104047890 */ /* 0x000fe2000fffe0ff */
[C---:B------:R-:W-:Y:S01]  /*0210*/  ISETP.EQ.AND P0, PT, R18.reuse, RZ, PT ;  /* 0x000000ff1200720c */ /* 0x040fe20003f02270 */
[----:B------:R-:W-:Y:S01]  /*0220*/  UIADD3 UR8, UP1, UPT, UR8, 0x4, URZ ;  /* 0x0000000408087890 */ /* 0x000fe2000ff3e0ff */
[C---:B------:R-:W-:Y:S01]  /*0230*/  ISETP.EQ.AND P1, PT, R18.reuse, 0x4, PT ;  /* 0x000000041200780c */ /* 0x040fe20003f22270 */
[----:B------:R-:W-:Y:S01]  /*0240*/  UISETP.NE.AND UP0, UPT, UR4, 0x6, UPT ;  /* 0x000000060400788c */ /* 0x000fe2000bf05270 */
[C---:B------:R-:W-:Y:S01]  /*0250*/  ISETP.EQ.AND P2, PT, R18.reuse, 0x8, PT ;  /* 0x000000081200780c */ /* 0x040fe20003f42270 */
[----:B------:R-:W-:Y:S01]  /*0260*/  UIADD3.X UR9, UPT, UPT, URZ, UR9, URZ, UP1, !UPT ;  /* 0x00000009ff097290 */ /* 0x000fe20008ffe4ff */
[C---:B------:R-:W-:Y:S02]  /*0270*/  ISETP.EQ.AND P3, PT, R18.reuse, 0xc, PT ;  /* 0x0000000c1200780c */ /* 0x040fe40003f62270 */
[----:B------:R-:W-:-:S02]  /*0280*/  ISETP.EQ.AND P4, PT, R18, 0x10, PT ;  /* 0x000000101200780c */ /* 0x000fc40003f82270 */
[C---:B------:R-:W-:Y:S01]  /*0290*/  ISETP.EQ.AND P5, PT, R18.reuse, 0x14, PT ;  /* 0x000000141200780c */ /* 0x040fe20003fa2270 */
[----:B------:R-:W-:Y:S02]  /*02a0*/  VIADD R18, R18, 0x4 ;  /* 0x0000000412127836 */ /* 0x000fe40000000000 */
[----:B--2---:R-:W-:-:S03]  /*02b0*/  IMAD.WIDE.U32 R8, R8, R7, RZ ;  /* 0x0000000708087225 */ /* 0x004fc600078e00ff */
[----:B------:R-:W-:-:S04]  /*02c0*/  IADD3 R8, P6, PT, R8, R0, RZ ;  /* 0x0000000008087210 */ /* 0x000fc80007fde0ff */
[----:B------:R-:W-:Y:S01]  /*02d0*/  IADD3.X R0, PT, PT, R9, UR5, RZ, P6, !PT ;  /* 0x0000000509007c10 */ /* 0x000fe2000b7fe4ff */
[--C-:B------:R-:W-:Y:S01]  /*02e0*/  @P0 IMAD.MOV.U32 R12, RZ, RZ, R8.reuse ;  /* 0x000000ffff0c0224 */ /* 0x100fe200078e0008 */
[----:B------:R-:W-:Y:S01]  /*02f0*/  @P3 MOV R15, R8 ;  /* 0x00000008000f3202 */ /* 0x000fe20000000f00 */
[--C-:B------:R-:W-:Y:S02]  /*0300*/  @P1 IMAD.MOV.U32 R13, RZ, RZ, R8.reuse ;  /* 0x000000ffff0d1224 */ /* 0x100fe400078e0008 */
[--C-:B------:R-:W-:Y:S02]  /*0310*/  @P2 IMAD.MOV.U32 R14, RZ, RZ, R8.reuse ;  /* 0x000000ffff0e2224 */ /* 0x100fe400078e0008 */
[--C-:B------:R-:W-:Y:S02]  /*0320*/  @P4 IMAD.MOV.U32 R16, RZ, RZ, R8.reuse ;  /* 0x000000ffff104224 */ /* 0x100fe400078e0008 */
[----:B------:R-:W-:Y:S01]  /*0330*/  @P5 IMAD.MOV.U32 R17, RZ, RZ, R8 ;  /* 0x000000ffff115224 */ /* 0x000fe200078e0008 */
[----:B------:R-:W-:Y:S06]  /*0340*/  BRA.U UP0, `(.L_x_33) ;  /* 0xfffffffd00a07547 */ /* 0x000fec000b83ffff */
[----:B------:R-:W-:Y:S01]  /*0350*/  SHF.R.U32.HI R6, RZ, 0x17, R6 ;  /* 0x00000017ff067819 */ /* 0x000fe20000011606 */
[----:B------:R-:W-:Y:S04]  /*0360*/  BSSY.RECONVERGENT B1, `(.L_x_34) ;  /* 0x0000027000017945 */ /* 0x000fe80003800200 */
[C---:B------:R-:W-:Y:S01]  /*0370*/  VIADD R7, R6.reuse, 0xffffff80 ;  /* 0xffffff8006077836 */ /* 0x040fe20000000000 */
[----:B------:R-:W-:-:S04]  /*0380*/  LOP3.LUT P6, R6, R6, 0x1f, RZ, 0xc0, !PT ;  /* 0x0000001f06067812 */ /* 0x000fc800078cc0ff */
[----:B------:R-:W-:-:S04]  /*0390*/  SHF.R.U32.HI R7, RZ, 0x5, R7 ;  /* 0x00000005ff077819 */ /* 0x000fc80000011607 */
[----:B------:R-:W-:-:S04]  /*03a0*/  LEA R9, -R7, RZ, 0x2 ;  /* 0x000000ff07097211 */ /* 0x000fc800078e11ff */
[C---:B------:R-:W-:Y:S02]  /*03b0*/  ISETP.EQ.AND P3, PT, R9.reuse, -0x18, PT ;  /* 0xffffffe80900780c */ /* 0x040fe40003f62270 */
[C---:B------:R-:W-:Y:S02]  /*03c0*/  ISETP.EQ.AND P4, PT, R9.reuse, -0x14, PT ;  /* 0xffffffec0900780c */ /* 0x040fe40003f82270 */
[C---:B------:R-:W-:Y:S02]  /*03d0*/  ISETP.EQ.AND P2, PT, R9.reuse, -0x10, PT ;  /* 0xfffffff00900780c */ /* 0x040fe40003f42270 */
[C---:B------:R-:W-:Y:S02]  /*03e0*/  ISETP.EQ.AND P1, PT, R9.reuse, -0xc, PT ;  /* 0xfffffff40900780c */ /* 0x040fe40003f22270 */
[C---:B------:R-:W-:Y:S02]  /*03f0*/  ISETP.EQ.AND P0, PT, R9.reuse, -0x8, PT ;  /* 0xfffffff80900780c */ /* 0x040fe40003f02270 */
[----:B------:R-:W-:-:S03]  /*0400*/  ISETP.EQ.AND P5, PT, R9, RZ, PT ;  /* 0x000000ff0900720c */ /* 0x000fc60003fa2270 */
[--C-:B------:R-:W-:Y:S01]  /*0410*/  @P3 IMAD.MOV.U32 R7, RZ, RZ, R12.reuse ;  /* 0x000000ffff073224 */ /* 0x100fe200078e000c */
[C---:B------:R-:W-:Y:S01]  /*0420*/  ISETP.EQ.AND P3, PT, R9.reuse, -0x4, PT ;  /* 0xfffffffc0900780c */ /* 0x040fe20003f62270 */
[----:B------:R-:W-:Y:S02]  /*0430*/  @P4 IMAD.MOV.U32 R8, RZ, RZ, R12 ;  /* 0x000000ffff084224 */ /* 0x000fe400078e000c */
[----:B------:R-:W-:Y:S01]  /*0440*/  @P4 IMAD.MOV.U32 R7, RZ, RZ, R13 ;  /* 0x000000ffff074224 */ /* 0x000fe200078e000d */
[----:B------:R-:W-:Y:S01]  /*0450*/  ISETP.EQ.AND P4, PT, R9, 0x4, PT ;  /* 0x000000040900780c */ /* 0x000fe20003f82270 */
[----:B------:R-:W-:Y:S01]  /*0460*/  @P2 IMAD.MOV.U32 R7, RZ, RZ, R14 ;  /* 0x000000ffff072224 */ /* 0x000fe200078e000e */
[----:B------:R-:W-:Y:S01]  /*0470*/  @P2 MOV R8, R13 ;  /* 0x0000000d00082202 */ /* 0x000fe20000000f00 */
[----:B------:R-:W-:Y:S02]  /*0480*/  @P1 IMAD.MOV.U32 R7, RZ, RZ, R15 ;  /* 0x000000ffff071224 */ /* 0x000fe400078e000f */
[----:B------:R-:W-:-:S02]  /*0490*/  @P0 IMAD.MOV.U32 R7, RZ, RZ, R16 ;  /* 0x000000ffff070224 */ /* 0x000fc400078e0010 */
[----:B------:R-:W-:Y:S01]  /*04a0*/  @P1 IMAD.MOV.U32 R8, RZ, RZ, R14 ;  /* 0x000000ffff081224 */ /* 0x000fe200078e000e */
[----:B------:R-:W-:Y:S01]  /*04b0*/  @P0 MOV R8, R15 ;  /* 0x0000000f00080202 */ /* 0x000fe20000000f00 */
[----:B------:R-:W-:Y:S02]  /*04c0*/  @P3 IMAD.MOV.U32 R7, RZ, RZ, R17 ;  /* 0x000000ffff073224 */ /* 0x000fe400078e0011 */
[----:B------:R-:W-:Y:S02]  /*04d0*/  @P5 IMAD.MOV.U32 R7, RZ, RZ, R0 ;  /* 0x000000ffff075224 */ /* 0x000fe400078e0000 */
[----:B------:R-:W-:Y:S01]  /*04e0*/  @P3 IMAD.MOV.U32 R8, RZ, RZ, R16 ;  /* 0x000000ffff083224 */ /* 0x000fe200078e0010 */
[----:B------:R-:W-:Y:S01]  /*04f0*/  @P5 MOV R8, R17 ;  /* 0x0000001100085202 */ /* 0x000fe20000000f00 */
[----:B------:R-:W-:Y:S02]  /*0500*/  @P4 IMAD.MOV.U32 R8, RZ, RZ, R0 ;  /* 0x000000ffff084224 */ /* 0x000fe400078e0000 */
[----:B------:R-:W-:Y:S01]  /*0510*/  IMAD.MOV.U32 R11, RZ, RZ, R7 ;  /* 0x000000ffff0b7224 */ /* 0x000fe200078e0007 */
[----:B------:R-:W-:Y:S06]  /*0520*/  @!P6 BRA `(.L_x_35) ;  /* 0x000000000028e947 */ /* 0x000fec0003800000 */
[----:B------:R-:W-:Y:S01]  /*0530*/  @P2 MOV R7, R12 ;  /* 0x0000000c00072202 */ /* 0x000fe20000000f00 */
[----:B------:R-:W-:Y:S01]  /*0540*/  @P1 IMAD.MOV.U32 R7, RZ, RZ, R13 ;  /* 0x000000ffff071224 */ /* 0x000fe200078e000d */
[----:B------:R-:W-:Y:S01]  /*0550*/  SHF.L.W.U32.HI R11, R8, R6, R11 ;  /* 0x00000006080b7219 */ /* 0x000fe20000010e0b */
[----:B------:R-:W-:Y:S01]  /*0560*/  @P0 IMAD.MOV.U32 R7, RZ, RZ, R14 ;  /* 0x000000ffff070224 */ /* 0x000fe200078e000e */
[----:B------:R-:W-:Y:S01]  /*0570*/  ISETP.EQ.AND P0, PT, R9, 0x8, PT ;  /* 0x000000080900780c */ /* 0x000fe20003f02270 */
[----:B------:R-:W-:Y:S01]  /*0580*/  @P3 IMAD.MOV.U32 R7, RZ, RZ, R15 ;  /* 0x000000ffff073224 */ /* 0x000fe200078e000f */
[----:B------:R-:W-:Y:S01]  /*0590*/  @P5 MOV R7, R16 ;  /* 0x0000001000075202 */ /* 0x000fe20000000f00 */
[----:B------:R-:W-:-:S10]  /*05a0*/  @P4 IMAD.MOV.U32 R7, RZ, RZ, R17 ;  /* 0x000000ffff074224 */ /* 0x000fd400078e0011 */
[----:B------:R-:W-:-:S05]  /*05b0*/  @P0 IMAD.MOV.U32 R7, RZ, RZ, R0 ;  /* 0x000000ffff070224 */ /* 0x000fca00078e0000 */
[----:B------:R-:W-:-:S07]  /*05c0*/  SHF.L.W.U32.HI R8, R7, R6, R8 ;  /* 0x0000000607087219 */ /* 0x000fce0000010e08 */
.L_x_35:
[----:B------:R-:W-:Y:S05]  /*05d0*/  BSYNC.RECONVERGENT B1 ;  /* 0x0000000000017941 */ /* 0x000fea0003800200 */
.L_x_34:
[C---:B------:R-:W-:Y:S01]  /*05e0*/  SHF.L.W.U32.HI R13, R8.reuse, 0x2, R11 ;  /* 0x00000002080d7819 */ /* 0x040fe20000010e0b */
[----:B------:R-:W-:Y:S01]  /*05f0*/  IMAD.SHL.U32 R8, R8, 0x4, RZ ;  /* 0x0000000408087824 */ /* 0x000fe200078e00ff */
[----:B------:R-:W-:Y:S01]  /*0600*/  UMOV UR4, 0x54442d19 ;  /* 0x54442d1900047882 */ /* 0x000fe20000000000 */
[----:B------:R-:W-:Y:S01]  /*0610*/  UMOV UR5, 0x3bf921fb ;  /* 0x3bf921fb00057882 */ /* 0x000fe20000000000 */
[----:B------:R-:W-:Y:S02]  /*0620*/  SHF.R.S32.HI R0, RZ, 0x1f, R13 ;  /* 0x0000001fff007819 */ /* 0x000fe4000001140d */
[----:B------:R-:W-:Y:S02]  /*0630*/  ISETP.GE.AND P0, PT, R13, RZ, PT ;  /* 0x000000ff0d00720c */ /* 0x000fe40003f06270 */
[C---:B------:R-:W-:Y:S02]  /*0640*/  LOP3.LUT R8, R0.reuse, R8, RZ, 0x3c, !PT ;  /* 0x0000000800087212 */ /* 0x040fe400078e3cff */
[----:B------:R-:W-:-:S02]  /*0650*/  LOP3.LUT R9, R0, R13, RZ, 0x3c, !PT ;  /* 0x0000000d00097212 */ /* 0x000fc400078e3cff */
[----:B------:R-:W-:Y:S02]  /*0660*/  SHF.R.U32.HI R10, RZ, 0x1e, R11 ;  /* 0x0000001eff0a7819 */ /* 0x000fe4000001160b */
[----:B------:R-:W0:Y:S02]  /*0670*/  I2F.F64.S64 R6, R8 ;  /* 0x0000000800067312 */ /* 0x000e240000301c00 */
[----:B------:R-:W-:Y:S01]  /*0680*/  LEA.HI R10, R13, R10, RZ, 0x1 ;  /* 0x0000000a0d0a7211 */ /* 0x000fe200078f08ff */
[----:B0-----:R-:W-:-:S10]  /*0690*/  DMUL R6, R6, UR4 ;  /* 0x0000000406067c28 */ /* 0x001fd40008000000 */
[----:B------:R-:W0:Y:S02]  /*06a0*/  F2F.F32.F64 R6, R6 ;  /* 0x0000000600067310 */ /* 0x000e240000301000 */
[----:B0-----:R-:W-:-:S07]  /*06b0*/  FSEL R0, -R6, R6, !P0 ;  /* 0x0000000606007208 */ /* 0x001fce0004000100 */
.L_x_32:
[----:B------:R-:W-:Y:S05]  /*06c0*/  BSYNC.RECONVERGENT B0 ;  /* 0x0000000000007941 */ /* 0x000fea0003800200 */
.L_x_31:
[----:B------:R-:W-:Y:S01]  /*06d0*/  MOV R6, 0x37cbac00 ;  /* 0x37cbac0000067802 */ /* 0x000fe20000000f00 */
[----:B------:R-:W-:Y:S01]  /*06e0*/  FMUL R7, R0, R0 ;  /* 0x0000000000077220 */ /* 0x000fe20000400000 */
[----:B------:R-:W-:Y:S01]  /*06f0*/  IMAD.MOV.U32 R8, RZ, RZ, 0x394d4153 ;  /* 0x394d4153ff087424 */ /* 0x000fe200078e00ff */
[C---:B------:R-:W-:Y:S02]  /*0700*/  LOP3.LUT R11, R10.reuse, 0x1, RZ, 0xc0, !PT ;  /* 0x000000010a0b7812 */ /* 0x040fe400078ec0ff */
[C---:B------:R-:W-:Y:S01]  /*0710*/  FFMA R6, R7.reuse, R6, -0.0013887860113754868507 ;  /* 0xbab607ed07067423 */ /* 0x040fe20000000006 */
[C---:B------:R-:W-:Y:S01]  /*0720*/  FFMA R8, R7.reuse, -R8, 0.0083327032625675201416 ;  /* 0x3c0885e407087423 */ /* 0x040fe20000000808 */
[----:B------:R-:W-:Y:S01]  /*0730*/  FFMA R9, R7, R0, RZ ;  /* 0x0000000007097223 */ /* 0x000fe200000000ff */
[----:B------:R-:W-:Y:S01]  /*0740*/  ISETP.NE.U32.AND P0, PT, R11, 0x1, PT ;  /* 0x000000010b00780c */ /* 0x000fe20003f05070 */
[C---:B------:R-:W-:Y:S01]  /*0750*/  FFMA R6, R7.reuse, R6, 0.041666727513074874878 ;  /* 0x3d2aaabb07067423 */ /* 0x040fe20000000006 */
[----:B------:R-:W-:Y:S01]  /*0760*/  FFMA R8, R7, R8, -0.16666662693023681641 ;  /* 0xbe2aaaa807087423 */ /* 0x000fe20000000008 */
[----:B------:R-:W-:-:S02]  /*0770*/  LOP3.LUT P1, RZ, R10, 0x2, RZ, 0xc0, !PT ;  /* 0x000000020aff7812 */ /* 0x000fc4000782c0ff */
[----:B------:R-:W-:Y:S01]  /*0780*/  FFMA R6, R7, R6, -0.4999999701976776123 ;  /* 0xbeffffff07067423 */ /* 0x000fe20000000006 */
[----:B------:R-:W-:Y:S01]  /*0790*/  FFMA R9, R9, R8, R0 ;  /* 0x0000000809097223 */ /* 0x000fe20000000000 */
[----:B------:R-:W-:Y:S02]  /*07a0*/  VIADD R0, R10, 0x1 ;  /* 0x000000010a007836 */ /* 0x000fe40000000000 */
[----:B------:R-:W-:-:S03]  /*07b0*/  FFMA R6, R7, R6, 1 ;  /* 0x3f80000007067423 */ /* 0x000fc60000000006 */
[----:B------:R-:W-:Y:S02]  /*07c0*/  LOP3.LUT P2, RZ, R0, 0x2, RZ, 0xc0, !PT ;  /* 0x0000000200ff7812 */ /* 0x000fe4000784c0ff */
[----:B------:R-:W-:Y:S02]  /*07d0*/  FSEL R0, R6, R9, !P0 ;  /* 0x0000000906007208 */ /* 0x000fe40004000000 */
[----:B------:R-:W-:Y:S02]  /*07e0*/  FSEL R6, R9, R6, !P0 ;  /* 0x0000000609067208 */ /* 0x000fe40004000000 */
[----:B------:R-:W-:Y:S02]  /*07f0*/  FSEL R7, R0, -R0, !P1 ;  /* 0x8000000000077208 */ /* 0x000fe40004800000 */
[----:B------:R-:W-:-:S03]  /*0800*/  FSEL R9, R6, -R6, !P2 ;  /* 0x8000000606097208 */ /* 0x000fc60005000000 */
[----:B------:R-:W-:Y:S04]  /*0810*/  STG.E desc[UR6][R2.64], R7 ;  /* 0x0000000702007986 */ /* 0x000fe8000c101906 */
[----:B------:R-:W-:Y:S01]  /*0820*/  STG.E desc[UR6][R4.64], R9 ;  /* 0x0000000904007986 */ /* 0x000fe2000c101906 */
[----:B------:R-:W-:Y:S05]  /*0830*/  EXIT ;  /* 0x000000000000794d */ /* 0x000fea0003800000 */
.L_x_36:
        /* <DEDUP_REMOVED lines=12> */
.L_x_44:


//--------------------- .nv.global.init           --------------------------
	.section	.nv.global.init,"aw",@progbits
	.align	4
.nv.global.init:
	.type		__cudart_i2opi_f,@object
	.size		__cudart_i2opi_f,(.L_0 - __cudart_i2opi_f)
__cudart_i2opi_f:
        /*0000*/ 	.byte	0x41, 0x90, 0x43, 0x3c, 0x99, 0x95, 0x62, 0xdb, 0xc0, 0xdd, 0x34, 0xf5, 0xd1, 0x57, 0x27, 0xfc
        /*0010*/ 	.byte	0x29, 0x15, 0x44, 0x4e, 0x6e, 0x83, 0xf9, 0xa2
.L_0:


//--------------------- .nv.shared.reserved.0     --------------------------
	.section	.nv.shared.reserved.0,"aw",@nobits
	.weak		__nv_reservedSMEM_offset_0_alias
	.size		__nv_reservedSMEM_offset_0_alias, 0, 64
	.other		__nv_reservedSMEM_offset_0_alias,@"STO_CUDA_RESERVED_SHARED STV_DEFAULT"
__nv_reservedSMEM_offset_0_alias:
	.zero		0
	.zero		64


//--------------------- .nv.constant0._Z20map_points_to_pixelsPfS_ffff --------------------------
	.section	.nv.constant0._Z20map_points_to_pixelsPfS_ffff,"a",@progbits
	.sectionflags	@""
	.align	4
.nv.constant0._Z20map_points_to_pixelsPfS_ffff:
	.zero		928


//--------------------- .nv.constant0._Z12calculateMaxPfS_S_im --------------------------
	.section	.nv.constant0._Z12calculateMaxPfS_S_im,"a",@progbits
	.sectionflags	@""
	.align	4
.nv.constant0._Z12calculateMaxPfS_S_im:
	.zero		936


//--------------------- .nv.constant0._Z29calculateMax_single_iterationPfS_ --------------------------
	.section	.nv.constant0._Z29calculateMax_single_iterationPfS_,"a",@progbits
	.sectionflags	@""
	.align	4
.nv.constant0._Z29calculateMax_single_iterationPfS_:
	.zero		912


//--------------------- .nv.constant0._Z29calculateMin_single_iterationPfS_ --------------------------
	.section	.nv.constant0._Z29calculateMin_single_iterationPfS_,"a",@progbits
	.sectionflags	@""
	.align	4
.nv.constant0._Z29calculateMin_single_iterationPfS_:
	.zero		912


//--------------------- .nv.constant0._Z12calculateMinPfS_S_im --------------------------
	.section	.nv.constant0._Z12calculateMinPfS_S_im,"a",@progbits
	.sectionflags	@""
	.align	4
.nv.constant0._Z12calculateMinPfS_S_im:
	.zero		936


//--------------------- .nv.constant0._Z33calculate_points_single_iterationPsPfS0_ffiS0_S0_m --------------------------
	.section	.nv.constant0._Z33calculate_points_single_iterationPsPfS0_ffiS0_S0_m,"a",@progbits
	.sectionflags	@""
	.align	4
.nv.constant0._Z33calculate_points_single_iterationPsPfS0_ffiS0_S0_m:
	.zero		960


//--------------------- .nv.constant0._Z16calculate_pointsPsPfS0_ifiS0_S0_ --------------------------
	.section	.nv.constant0._Z16calculate_pointsPsPfS0_ifiS0_S0_,"a",@progbits
	.sectionflags	@""
	.align	4
.nv.constant0._Z16calculate_pointsPsPfS0_ifiS0_S0_:
	.zero		952


//--------------------- .nv.constant0._Z21populate_sin_cos_mapsPfS_ --------------------------
	.section	.nv.constant0._Z21populate_sin_cos_mapsPfS_,"a",@progbits
	.sectionflags	@""
	.align	4
.nv.constant0._Z21populate_sin_cos_mapsPfS_:
	.zero		912


//--------------------- SYMBOLS --------------------------

	.type		.nv.reservedSmem.offset0,@object
	.size		.nv.reservedSmem.offset0,0x4
